//
// Generated by NVIDIA NVVM Compiler
//
// Compiler Build ID: CL-36424714
// Cuda compilation tools, release 13.0, V13.0.88
// Based on NVVM 20.0.0
//

.version 9.0
.target sm_100
.address_size 64

	// .globl	_Z10matMultRowPiS_S_iiii

.visible .entry _Z10matMultRowPiS_S_iiii(
	.param .u64 .ptr .align 1 _Z10matMultRowPiS_S_iiii_param_0,
	.param .u64 .ptr .align 1 _Z10matMultRowPiS_S_iiii_param_1,
	.param .u64 .ptr .align 1 _Z10matMultRowPiS_S_iiii_param_2,
	.param .u32 _Z10matMultRowPiS_S_iiii_param_3,
	.param .u32 _Z10matMultRowPiS_S_iiii_param_4,
	.param .u32 _Z10matMultRowPiS_S_iiii_param_5,
	.param .u32 _Z10matMultRowPiS_S_iiii_param_6
)
{
	.reg .pred 	%p<21>;
	.reg .b32 	%r<164>;
	.reg .b64 	%rd<82>;

	ld.param.u64 	%rd11, [_Z10matMultRowPiS_S_iiii_param_0];
	ld.param.u64 	%rd12, [_Z10matMultRowPiS_S_iiii_param_1];
	ld.param.u64 	%rd13, [_Z10matMultRowPiS_S_iiii_param_2];
	ld.param.u32 	%r64, [_Z10matMultRowPiS_S_iiii_param_4];
	ld.param.u32 	%r66, [_Z10matMultRowPiS_S_iiii_param_5];
	ld.param.u32 	%r65, [_Z10matMultRowPiS_S_iiii_param_6];
	cvta.to.global.u64 	%rd1, %rd12;
	cvta.to.global.u64 	%rd2, %rd11;
	cvta.to.global.u64 	%rd3, %rd13;
	setp.ne.s32 	%p1, %r64, %r66;
	setp.lt.s32 	%p2, %r65, 1;
	or.pred  	%p3, %p1, %p2;
	@%p3 bra 	$L__BB0_26;
	mov.u32 	%r67, %tid.x;
	setp.lt.s32 	%p4, %r64, 1;
	mul.lo.s32 	%r1, %r64, %r67;
	mul.lo.s32 	%r2, %r65, %r67;
	@%p4 bra 	$L__BB0_15;
	and.b32  	%r3, %r64, 7;
	and.b32  	%r4, %r64, 3;
	and.b32  	%r5, %r64, 2147483640;
	and.b32  	%r6, %r64, 1;
	neg.s32 	%r7, %r5;
	shl.b32 	%r8, %r65, 3;
	mul.lo.s32 	%r9, %r65, 5;
	mul.lo.s32 	%r10, %r65, 6;
	mul.lo.s32 	%r11, %r65, 7;
	cvt.u64.u32 	%rd4, %r1;
	mov.b32 	%r140, 0;
	shl.b64 	%rd32, %rd4, 2;
	add.s64 	%rd33, %rd32, %rd2;
	add.s64 	%rd5, %rd33, 16;
	mul.wide.u32 	%rd49, %r8, 4;
$L__BB0_3:
	setp.lt.u32 	%p13, %r64, 8;
	mov.b32 	%r154, 0;
	mov.u32 	%r159, %r154;
	@%p13 bra 	$L__BB0_6;
	add.s32 	%r147, %r65, %r140;
	shl.b32 	%r83, %r65, 1;
	add.s32 	%r146, %r83, %r140;
	mad.lo.s32 	%r145, %r65, 3, %r140;
	shl.b32 	%r84, %r65, 2;
	add.s32 	%r144, %r84, %r140;
	add.s32 	%r143, %r9, %r140;
	add.s32 	%r142, %r10, %r140;
	add.s32 	%r141, %r11, %r140;
	mul.wide.u32 	%rd34, %r140, 4;
	add.s64 	%rd81, %rd1, %rd34;
	mov.b32 	%r159, 0;
	mov.u64 	%rd80, %rd5;
	mov.u32 	%r148, %r7;
$L__BB0_5:
	.pragma "nounroll";
	ld.global.u32 	%r85, [%rd80+-16];
	ld.global.u32 	%r86, [%rd81];
	mad.lo.s32 	%r87, %r86, %r85, %r159;
	ld.global.u32 	%r88, [%rd80+-12];
	mul.wide.u32 	%rd35, %r147, 4;
	add.s64 	%rd36, %rd1, %rd35;
	ld.global.u32 	%r89, [%rd36];
	mad.lo.s32 	%r90, %r89, %r88, %r87;
	ld.global.u32 	%r91, [%rd80+-8];
	mul.wide.u32 	%rd37, %r146, 4;
	add.s64 	%rd38, %rd1, %rd37;
	ld.global.u32 	%r92, [%rd38];
	mad.lo.s32 	%r93, %r92, %r91, %r90;
	ld.global.u32 	%r94, [%rd80+-4];
	mul.wide.u32 	%rd39, %r145, 4;
	add.s64 	%rd40, %rd1, %rd39;
	ld.global.u32 	%r95, [%rd40];
	mad.lo.s32 	%r96, %r95, %r94, %r93;
	ld.global.u32 	%r97, [%rd80];
	mul.wide.u32 	%rd41, %r144, 4;
	add.s64 	%rd42, %rd1, %rd41;
	ld.global.u32 	%r98, [%rd42];
	mad.lo.s32 	%r99, %r98, %r97, %r96;
	ld.global.u32 	%r100, [%rd80+4];
	mul.wide.u32 	%rd43, %r143, 4;
	add.s64 	%rd44, %rd1, %rd43;
	ld.global.u32 	%r101, [%rd44];
	mad.lo.s32 	%r102, %r101, %r100, %r99;
	ld.global.u32 	%r103, [%rd80+8];
	mul.wide.u32 	%rd45, %r142, 4;
	add.s64 	%rd46, %rd1, %rd45;
	ld.global.u32 	%r104, [%rd46];
	mad.lo.s32 	%r105, %r104, %r103, %r102;
	ld.global.u32 	%r106, [%rd80+12];
	mul.wide.u32 	%rd47, %r141, 4;
	add.s64 	%rd48, %rd1, %rd47;
	ld.global.u32 	%r107, [%rd48];
	mad.lo.s32 	%r159, %r107, %r106, %r105;
	add.s32 	%r148, %r148, 8;
	add.s32 	%r147, %r147, %r8;
	add.s32 	%r146, %r146, %r8;
	add.s32 	%r145, %r145, %r8;
	add.s32 	%r144, %r144, %r8;
	add.s32 	%r143, %r143, %r8;
	add.s32 	%r142, %r142, %r8;
	add.s32 	%r141, %r141, %r8;
	add.s64 	%rd81, %rd81, %rd49;
	add.s64 	%rd80, %rd80, 32;
	setp.ne.s32 	%p14, %r148, 0;
	mov.u32 	%r154, %r5;
	@%p14 bra 	$L__BB0_5;
$L__BB0_6:
	setp.eq.s32 	%p15, %r3, 0;
	@%p15 bra 	$L__BB0_14;
	add.s32 	%r109, %r3, -1;
	setp.lt.u32 	%p16, %r109, 3;
	@%p16 bra 	$L__BB0_9;
	add.s32 	%r110, %r154, %r1;
	mul.wide.u32 	%rd50, %r110, 4;
	add.s64 	%rd51, %rd2, %rd50;
	ld.global.u32 	%r111, [%rd51];
	mad.lo.s32 	%r112, %r154, %r65, %r140;
	mul.wide.u32 	%rd52, %r112, 4;
	add.s64 	%rd53, %rd1, %rd52;
	ld.global.u32 	%r113, [%rd53];
	mad.lo.s32 	%r114, %r113, %r111, %r159;
	cvt.u64.u32 	%rd54, %r154;
	add.s64 	%rd55, %rd54, %rd4;
	shl.b64 	%rd56, %rd55, 2;
	add.s64 	%rd57, %rd2, %rd56;
	ld.global.u32 	%r115, [%rd57+4];
	add.s32 	%r116, %r112, %r65;
	mul.wide.u32 	%rd58, %r116, 4;
	add.s64 	%rd59, %rd1, %rd58;
	ld.global.u32 	%r117, [%rd59];
	mad.lo.s32 	%r118, %r117, %r115, %r114;
	ld.global.u32 	%r119, [%rd57+8];
	add.s32 	%r120, %r116, %r65;
	mul.wide.u32 	%rd60, %r120, 4;
	add.s64 	%rd61, %rd1, %rd60;
	ld.global.u32 	%r121, [%rd61];
	mad.lo.s32 	%r122, %r121, %r119, %r118;
	ld.global.u32 	%r123, [%rd57+12];
	add.s32 	%r124, %r120, %r65;
	mul.wide.u32 	%rd62, %r124, 4;
	add.s64 	%rd63, %rd1, %rd62;
	ld.global.u32 	%r125, [%rd63];
	mad.lo.s32 	%r159, %r125, %r123, %r122;
	add.s32 	%r154, %r154, 4;
$L__BB0_9:
	setp.eq.s32 	%p17, %r4, 0;
	@%p17 bra 	$L__BB0_14;
	setp.eq.s32 	%p18, %r4, 1;
	@%p18 bra 	$L__BB0_12;
	add.s32 	%r127, %r154, %r1;
	mul.wide.u32 	%rd64, %r127, 4;
	add.s64 	%rd65, %rd2, %rd64;
	ld.global.u32 	%r128, [%rd65];
	mad.lo.s32 	%r129, %r154, %r65, %r140;
	mul.wide.u32 	%rd66, %r129, 4;
	add.s64 	%rd67, %rd1, %rd66;
	ld.global.u32 	%r130, [%rd67];
	mad.lo.s32 	%r131, %r130, %r128, %r159;
	cvt.u64.u32 	%rd68, %r154;
	add.s64 	%rd69, %rd68, %rd4;
	shl.b64 	%rd70, %rd69, 2;
	add.s64 	%rd71, %rd2, %rd70;
	ld.global.u32 	%r132, [%rd71+4];
	add.s32 	%r133, %r129, %r65;
	mul.wide.u32 	%rd72, %r133, 4;
	add.s64 	%rd73, %rd1, %rd72;
	ld.global.u32 	%r134, [%rd73];
	mad.lo.s32 	%r159, %r134, %r132, %r131;
	add.s32 	%r154, %r154, 2;
$L__BB0_12:
	setp.eq.s32 	%p19, %r6, 0;
	@%p19 bra 	$L__BB0_14;
	add.s32 	%r135, %r154, %r1;
	mul.wide.u32 	%rd74, %r135, 4;
	add.s64 	%rd75, %rd2, %rd74;
	ld.global.u32 	%r136, [%rd75];
	mad.lo.s32 	%r137, %r154, %r65, %r140;
	mul.wide.u32 	%rd76, %r137, 4;
	add.s64 	%rd77, %rd1, %rd76;
	ld.global.u32 	%r138, [%rd77];
	mad.lo.s32 	%r159, %r138, %r136, %r159;
$L__BB0_14:
	add.s32 	%r139, %r140, %r2;
	mul.wide.u32 	%rd78, %r139, 4;
	add.s64 	%rd79, %rd3, %rd78;
	st.global.u32 	[%rd79], %r159;
	add.s32 	%r140, %r140, 1;
	setp.eq.s32 	%p20, %r140, %r65;
	@%p20 bra 	$L__BB0_26;
	bra.uni 	$L__BB0_3;
$L__BB0_15:
	and.b32  	%r54, %r65, 7;
	setp.lt.u32 	%p5, %r65, 8;
	mov.b32 	%r162, 0;
	@%p5 bra 	$L__BB0_18;
	and.b32  	%r162, %r65, 2147483640;
	mov.b32 	%r160, 0;
$L__BB0_17:
	.pragma "nounroll";
	add.s32 	%r70, %r160, %r2;
	mul.wide.u32 	%rd14, %r70, 4;
	add.s64 	%rd15, %rd3, %rd14;
	mov.b32 	%r71, 0;
	st.global.u32 	[%rd15], %r71;
	st.global.u32 	[%rd15+4], %r71;
	st.global.u32 	[%rd15+8], %r71;
	st.global.u32 	[%rd15+12], %r71;
	st.global.u32 	[%rd15+16], %r71;
	st.global.u32 	[%rd15+20], %r71;
	st.global.u32 	[%rd15+24], %r71;
	st.global.u32 	[%rd15+28], %r71;
	add.s32 	%r160, %r160, 8;
	setp.ne.s32 	%p6, %r160, %r162;
	@%p6 bra 	$L__BB0_17;
$L__BB0_18:
	setp.eq.s32 	%p7, %r54, 0;
	@%p7 bra 	$L__BB0_26;
	and.b32  	%r59, %r65, 3;
	setp.lt.u32 	%p8, %r54, 4;
	@%p8 bra 	$L__BB0_21;
	add.s32 	%r72, %r162, %r2;
	mul.wide.u32 	%rd16, %r72, 4;
	add.s64 	%rd17, %rd3, %rd16;
	mov.b32 	%r73, 0;
	st.global.u32 	[%rd17], %r73;
	cvt.u64.u32 	%rd18, %r2;
	cvt.u64.u32 	%rd19, %r162;
	add.s64 	%rd20, %rd19, %rd18;
	shl.b64 	%rd21, %rd20, 2;
	add.s64 	%rd22, %rd3, %rd21;
	st.global.u32 	[%rd22+4], %r73;
	st.global.u32 	[%rd22+8], %r73;
	st.global.u32 	[%rd22+12], %r73;
	add.s32 	%r162, %r162, 4;
$L__BB0_21:
	setp.eq.s32 	%p9, %r59, 0;
	@%p9 bra 	$L__BB0_26;
	setp.eq.s32 	%p10, %r59, 1;
	@%p10 bra 	$L__BB0_24;
	add.s32 	%r74, %r162, %r2;
	mul.wide.u32 	%rd23, %r74, 4;
	add.s64 	%rd24, %rd3, %rd23;
	mov.b32 	%r75, 0;
	st.global.u32 	[%rd24], %r75;
	cvt.u64.u32 	%rd25, %r2;
	cvt.u64.u32 	%rd26, %r162;
	add.s64 	%rd27, %rd26, %rd25;
	shl.b64 	%rd28, %rd27, 2;
	add.s64 	%rd29, %rd3, %rd28;
	st.global.u32 	[%rd29+4], %r75;
	add.s32 	%r162, %r162, 2;
$L__BB0_24:
	and.b32  	%r76, %r65, 1;
	setp.eq.b32 	%p11, %r76, 1;
	not.pred 	%p12, %p11;
	@%p12 bra 	$L__BB0_26;
	add.s32 	%r77, %r162, %r2;
	mul.wide.u32 	%rd30, %r77, 4;
	add.s64 	%rd31, %rd3, %rd30;
	mov.b32 	%r78, 0;
	st.global.u32 	[%rd31], %r78;
$L__BB0_26:
	ret;

}
	// .globl	_Z10matMultColPiS_S_iiii
.visible .entry _Z10matMultColPiS_S_iiii(
	.param .u64 .ptr .align 1 _Z10matMultColPiS_S_iiii_param_0,
	.param .u64 .ptr .align 1 _Z10matMultColPiS_S_iiii_param_1,
	.param .u64 .ptr .align 1 _Z10matMultColPiS_S_iiii_param_2,
	.param .u32 _Z10matMultColPiS_S_iiii_param_3,
	.param .u32 _Z10matMultColPiS_S_iiii_param_4,
	.param .u32 _Z10matMultColPiS_S_iiii_param_5,
	.param .u32 _Z10matMultColPiS_S_iiii_param_6
)
{
	.reg .pred 	%p<21>;
	.reg .b32 	%r<130>;
	.reg .b64 	%rd<75>;

	ld.param.u64 	%rd7, [_Z10matMultColPiS_S_iiii_param_0];
	ld.param.u64 	%rd8, [_Z10matMultColPiS_S_iiii_param_1];
	ld.param.u64 	%rd9, [_Z10matMultColPiS_S_iiii_param_2];
	ld.param.u32 	%r43, [_Z10matMultColPiS_S_iiii_param_3];
	ld.param.u32 	%r44, [_Z10matMultColPiS_S_iiii_param_4];
	ld.param.u32 	%r46, [_Z10matMultColPiS_S_iiii_param_5];
	ld.param.u32 	%r45, [_Z10matMultColPiS_S_iiii_param_6];
	cvta.to.global.u64 	%rd1, %rd8;
	cvta.to.global.u64 	%rd2, %rd7;
	cvta.to.global.u64 	%rd3, %rd9;
	mov.u32 	%r1, %tid.x;
	setp.ne.s32 	%p1, %r44, %r46;
	setp.lt.s32 	%p2, %r43, 1;
	or.pred  	%p3, %p1, %p2;
	@%p3 bra 	$L__BB1_26;
	setp.lt.s32 	%p4, %r44, 1;
	@%p4 bra 	$L__BB1_15;
	and.b32  	%r2, %r44, 7;
	add.s32 	%r3, %r2, -1;
	and.b32  	%r4, %r44, 3;
	and.b32  	%r5, %r44, 2147483640;
	and.b32  	%r6, %r44, 1;
	neg.s32 	%r7, %r5;
	shl.b32 	%r8, %r45, 3;
	mov.b32 	%r112, 0;
	mul.wide.s32 	%rd66, %r45, 4;
$L__BB1_3:
	setp.lt.u32 	%p13, %r44, 8;
	mul.lo.s32 	%r10, %r112, %r44;
	mov.b32 	%r120, 0;
	mov.u32 	%r125, %r120;
	@%p13 bra 	$L__BB1_6;
	mul.wide.u32 	%rd32, %r10, 4;
	add.s64 	%rd33, %rd2, %rd32;
	add.s64 	%rd74, %rd33, 16;
	mov.b32 	%r125, 0;
	mov.u32 	%r113, %r1;
	mov.u32 	%r114, %r7;
$L__BB1_5:
	.pragma "nounroll";
	ld.global.u32 	%r62, [%rd74+-16];
	mul.wide.s32 	%rd34, %r113, 4;
	add.s64 	%rd35, %rd1, %rd34;
	ld.global.u32 	%r63, [%rd35];
	mad.lo.s32 	%r64, %r63, %r62, %r125;
	ld.global.u32 	%r65, [%rd74+-12];
	mul.wide.s32 	%rd36, %r45, 4;
	add.s64 	%rd37, %rd35, %rd36;
	ld.global.u32 	%r66, [%rd37];
	mad.lo.s32 	%r67, %r66, %r65, %r64;
	ld.global.u32 	%r68, [%rd74+-8];
	add.s64 	%rd38, %rd37, %rd36;
	ld.global.u32 	%r69, [%rd38];
	mad.lo.s32 	%r70, %r69, %r68, %r67;
	ld.global.u32 	%r71, [%rd74+-4];
	add.s64 	%rd39, %rd38, %rd36;
	ld.global.u32 	%r72, [%rd39];
	mad.lo.s32 	%r73, %r72, %r71, %r70;
	ld.global.u32 	%r74, [%rd74];
	add.s64 	%rd40, %rd39, %rd36;
	ld.global.u32 	%r75, [%rd40];
	mad.lo.s32 	%r76, %r75, %r74, %r73;
	ld.global.u32 	%r77, [%rd74+4];
	add.s64 	%rd41, %rd40, %rd36;
	ld.global.u32 	%r78, [%rd41];
	mad.lo.s32 	%r79, %r78, %r77, %r76;
	ld.global.u32 	%r80, [%rd74+8];
	add.s64 	%rd42, %rd41, %rd36;
	ld.global.u32 	%r81, [%rd42];
	mad.lo.s32 	%r82, %r81, %r80, %r79;
	ld.global.u32 	%r83, [%rd74+12];
	add.s64 	%rd43, %rd42, %rd36;
	ld.global.u32 	%r84, [%rd43];
	mad.lo.s32 	%r125, %r84, %r83, %r82;
	add.s32 	%r114, %r114, 8;
	add.s32 	%r113, %r113, %r8;
	add.s64 	%rd74, %rd74, 32;
	setp.ne.s32 	%p14, %r114, 0;
	mov.u32 	%r120, %r5;
	@%p14 bra 	$L__BB1_5;
$L__BB1_6:
	setp.eq.s32 	%p15, %r2, 0;
	@%p15 bra 	$L__BB1_14;
	setp.lt.u32 	%p16, %r3, 3;
	@%p16 bra 	$L__BB1_9;
	add.s32 	%r86, %r120, %r10;
	mul.wide.u32 	%rd44, %r86, 4;
	add.s64 	%rd45, %rd2, %rd44;
	ld.global.u32 	%r87, [%rd45];
	mad.lo.s32 	%r88, %r120, %r45, %r1;
	mul.wide.s32 	%rd46, %r88, 4;
	add.s64 	%rd47, %rd1, %rd46;
	ld.global.u32 	%r89, [%rd47];
	mad.lo.s32 	%r90, %r89, %r87, %r125;
	cvt.u64.u32 	%rd48, %r10;
	cvt.u64.u32 	%rd49, %r120;
	add.s64 	%rd50, %rd49, %rd48;
	shl.b64 	%rd51, %rd50, 2;
	add.s64 	%rd52, %rd2, %rd51;
	ld.global.u32 	%r91, [%rd52+4];
	add.s64 	%rd54, %rd47, %rd66;
	ld.global.u32 	%r92, [%rd54];
	mad.lo.s32 	%r93, %r92, %r91, %r90;
	ld.global.u32 	%r94, [%rd52+8];
	add.s64 	%rd55, %rd54, %rd66;
	ld.global.u32 	%r95, [%rd55];
	mad.lo.s32 	%r96, %r95, %r94, %r93;
	ld.global.u32 	%r97, [%rd52+12];
	add.s64 	%rd56, %rd55, %rd66;
	ld.global.u32 	%r98, [%rd56];
	mad.lo.s32 	%r125, %r98, %r97, %r96;
	add.s32 	%r120, %r120, 4;
$L__BB1_9:
	setp.eq.s32 	%p17, %r4, 0;
	@%p17 bra 	$L__BB1_14;
	setp.eq.s32 	%p18, %r4, 1;
	@%p18 bra 	$L__BB1_12;
	add.s32 	%r100, %r120, %r10;
	mul.wide.u32 	%rd57, %r100, 4;
	add.s64 	%rd58, %rd2, %rd57;
	ld.global.u32 	%r101, [%rd58];
	mad.lo.s32 	%r102, %r120, %r45, %r1;
	mul.wide.s32 	%rd59, %r102, 4;
	add.s64 	%rd60, %rd1, %rd59;
	ld.global.u32 	%r103, [%rd60];
	mad.lo.s32 	%r104, %r103, %r101, %r125;
	cvt.u64.u32 	%rd61, %r10;
	cvt.u64.u32 	%rd62, %r120;
	add.s64 	%rd63, %rd62, %rd61;
	shl.b64 	%rd64, %rd63, 2;
	add.s64 	%rd65, %rd2, %rd64;
	ld.global.u32 	%r105, [%rd65+4];
	add.s64 	%rd67, %rd60, %rd66;
	ld.global.u32 	%r106, [%rd67];
	mad.lo.s32 	%r125, %r106, %r105, %r104;
	add.s32 	%r120, %r120, 2;
$L__BB1_12:
	setp.eq.s32 	%p19, %r6, 0;
	@%p19 bra 	$L__BB1_14;
	add.s32 	%r107, %r120, %r10;
	mul.wide.u32 	%rd68, %r107, 4;
	add.s64 	%rd69, %rd2, %rd68;
	ld.global.u32 	%r108, [%rd69];
	mad.lo.s32 	%r109, %r120, %r45, %r1;
	mul.wide.s32 	%rd70, %r109, 4;
	add.s64 	%rd71, %rd1, %rd70;
	ld.global.u32 	%r110, [%rd71];
	mad.lo.s32 	%r125, %r110, %r108, %r125;
$L__BB1_14:
	mad.lo.s32 	%r111, %r112, %r45, %r1;
	mul.wide.s32 	%rd72, %r111, 4;
	add.s64 	%rd73, %rd3, %rd72;
	st.global.u32 	[%rd73], %r125;
	add.s32 	%r112, %r112, 1;
	setp.eq.s32 	%p20, %r112, %r43;
	@%p20 bra 	$L__BB1_26;
	bra.uni 	$L__BB1_3;
$L__BB1_15:
	and.b32  	%r33, %r43, 7;
	setp.lt.u32 	%p5, %r43, 8;
	mov.b32 	%r128, 0;
	@%p5 bra 	$L__BB1_18;
	and.b32  	%r128, %r43, 2147483640;
	mov.b32 	%r126, 0;
	mul.wide.s32 	%rd12, %r45, 4;
$L__BB1_17:
	.pragma "nounroll";
	mad.lo.s32 	%r49, %r126, %r45, %r1;
	mul.wide.s32 	%rd10, %r49, 4;
	add.s64 	%rd11, %rd3, %rd10;
	mov.b32 	%r50, 0;
	st.global.u32 	[%rd11], %r50;
	add.s64 	%rd13, %rd11, %rd12;
	st.global.u32 	[%rd13], %r50;
	add.s64 	%rd14, %rd13, %rd12;
	st.global.u32 	[%rd14], %r50;
	add.s64 	%rd15, %rd14, %rd12;
	st.global.u32 	[%rd15], %r50;
	add.s64 	%rd16, %rd15, %rd12;
	st.global.u32 	[%rd16], %r50;
	add.s64 	%rd17, %rd16, %rd12;
	st.global.u32 	[%rd17], %r50;
	add.s64 	%rd18, %rd17, %rd12;
	st.global.u32 	[%rd18], %r50;
	add.s64 	%rd19, %rd18, %rd12;
	st.global.u32 	[%rd19], %r50;
	add.s32 	%r126, %r126, 8;
	setp.ne.s32 	%p6, %r126, %r128;
	@%p6 bra 	$L__BB1_17;
$L__BB1_18:
	setp.eq.s32 	%p7, %r33, 0;
	@%p7 bra 	$L__BB1_26;
	and.b32  	%r38, %r43, 3;
	setp.lt.u32 	%p8, %r33, 4;
	@%p8 bra 	$L__BB1_21;
	mad.lo.s32 	%r51, %r128, %r45, %r1;
	mul.wide.s32 	%rd20, %r51, 4;
	add.s64 	%rd21, %rd3, %rd20;
	mov.b32 	%r52, 0;
	st.global.u32 	[%rd21], %r52;
	mul.wide.s32 	%rd22, %r45, 4;
	add.s64 	%rd23, %rd21, %rd22;
	st.global.u32 	[%rd23], %r52;
	add.s64 	%rd24, %rd23, %rd22;
	st.global.u32 	[%rd24], %r52;
	add.s64 	%rd25, %rd24, %rd22;
	st.global.u32 	[%rd25], %r52;
	add.s32 	%r128, %r128, 4;
$L__BB1_21:
	setp.eq.s32 	%p9, %r38, 0;
	@%p9 bra 	$L__BB1_26;
	setp.eq.s32 	%p10, %r38, 1;
	@%p10 bra 	$L__BB1_24;
	mad.lo.s32 	%r53, %r128, %r45, %r1;
	mul.wide.s32 	%rd26, %r53, 4;
	add.s64 	%rd27, %rd3, %rd26;
	mov.b32 	%r54, 0;
	st.global.u32 	[%rd27], %r54;
	mul.wide.s32 	%rd28, %r45, 4;
	add.s64 	%rd29, %rd27, %rd28;
	st.global.u32 	[%rd29], %r54;
	add.s32 	%r128, %r128, 2;
$L__BB1_24:
	and.b32  	%r55, %r43, 1;
	setp.eq.b32 	%p11, %r55, 1;
	not.pred 	%p12, %p11;
	@%p12 bra 	$L__BB1_26;
	mad.lo.s32 	%r56, %r128, %r45, %r1;
	mul.wide.s32 	%rd30, %r56, 4;
	add.s64 	%rd31, %rd3, %rd30;
	mov.b32 	%r57, 0;
	st.global.u32 	[%rd31], %r57;
$L__BB1_26:
	ret;

}
	// .globl	_Z14matMultElementPiS_S_iiii
.visible .entry _Z14matMultElementPiS_S_iiii(
	.param .u64 .ptr .align 1 _Z14matMultElementPiS_S_iiii_param_0,
	.param .u64 .ptr .align 1 _Z14matMultElementPiS_S_iiii_param_1,
	.param .u64 .ptr .align 1 _Z14matMultElementPiS_S_iiii_param_2,
	.param .u32 _Z14matMultElementPiS_S_iiii_param_3,
	.param .u32 _Z14matMultElementPiS_S_iiii_param_4,
	.param .u32 _Z14matMultElementPiS_S_iiii_param_5,
	.param .u32 _Z14matMultElementPiS_S_iiii_param_6
)
{
	.reg .pred 	%p<11>;
	.reg .b32 	%r<101>;
	.reg .b64 	%rd<53>;

	ld.param.u64 	%rd7, [_Z14matMultElementPiS_S_iiii_param_0];
	ld.param.u64 	%rd8, [_Z14matMultElementPiS_S_iiii_param_1];
	ld.param.u64 	%rd6, [_Z14matMultElementPiS_S_iiii_param_2];
	ld.param.u32 	%r29, [_Z14matMultElementPiS_S_iiii_param_4];
	ld.param.u32 	%r31, [_Z14matMultElementPiS_S_iiii_param_5];
	ld.param.u32 	%r30, [_Z14matMultElementPiS_S_iiii_param_6];
	cvta.to.global.u64 	%rd1, %rd8;
	cvta.to.global.u64 	%rd2, %rd7;
	mov.u32 	%r32, %tid.x;
	mov.u32 	%r1, %tid.y;
	mul.lo.s32 	%r2, %r29, %r32;
	setp.ne.s32 	%p1, %r29, %r31;
	@%p1 bra 	$L__BB2_14;
	setp.lt.s32 	%p2, %r29, 1;
	mov.b32 	%r100, 0;
	@%p2 bra 	$L__BB2_13;
	and.b32  	%r3, %r29, 7;
	setp.lt.u32 	%p3, %r29, 8;
	mov.b32 	%r95, 0;
	mov.u32 	%r100, %r95;
	@%p3 bra 	$L__BB2_5;
	and.b32  	%r95, %r29, 2147483640;
	neg.s32 	%r89, %r95;
	shl.b32 	%r6, %r30, 3;
	mul.wide.u32 	%rd9, %r2, 4;
	add.s64 	%rd10, %rd9, %rd2;
	add.s64 	%rd52, %rd10, 16;
	mov.b32 	%r100, 0;
	mul.wide.s32 	%rd13, %r30, 4;
	mov.u32 	%r88, %r1;
$L__BB2_4:
	.pragma "nounroll";
	ld.global.u32 	%r37, [%rd52+-16];
	mul.wide.s32 	%rd11, %r88, 4;
	add.s64 	%rd12, %rd1, %rd11;
	ld.global.u32 	%r38, [%rd12];
	mad.lo.s32 	%r39, %r38, %r37, %r100;
	ld.global.u32 	%r40, [%rd52+-12];
	add.s64 	%rd14, %rd12, %rd13;
	ld.global.u32 	%r41, [%rd14];
	mad.lo.s32 	%r42, %r41, %r40, %r39;
	ld.global.u32 	%r43, [%rd52+-8];
	add.s64 	%rd15, %rd14, %rd13;
	ld.global.u32 	%r44, [%rd15];
	mad.lo.s32 	%r45, %r44, %r43, %r42;
	ld.global.u32 	%r46, [%rd52+-4];
	add.s64 	%rd16, %rd15, %rd13;
	ld.global.u32 	%r47, [%rd16];
	mad.lo.s32 	%r48, %r47, %r46, %r45;
	ld.global.u32 	%r49, [%rd52];
	add.s64 	%rd17, %rd16, %rd13;
	ld.global.u32 	%r50, [%rd17];
	mad.lo.s32 	%r51, %r50, %r49, %r48;
	ld.global.u32 	%r52, [%rd52+4];
	add.s64 	%rd18, %rd17, %rd13;
	ld.global.u32 	%r53, [%rd18];
	mad.lo.s32 	%r54, %r53, %r52, %r51;
	ld.global.u32 	%r55, [%rd52+8];
	add.s64 	%rd19, %rd18, %rd13;
	ld.global.u32 	%r56, [%rd19];
	mad.lo.s32 	%r57, %r56, %r55, %r54;
	ld.global.u32 	%r58, [%rd52+12];
	add.s64 	%rd20, %rd19, %rd13;
	ld.global.u32 	%r59, [%rd20];
	mad.lo.s32 	%r100, %r59, %r58, %r57;
	add.s32 	%r89, %r89, 8;
	add.s32 	%r88, %r88, %r6;
	add.s64 	%rd52, %rd52, 32;
	setp.ne.s32 	%p4, %r89, 0;
	@%p4 bra 	$L__BB2_4;
$L__BB2_5:
	setp.eq.s32 	%p5, %r3, 0;
	@%p5 bra 	$L__BB2_13;
	and.b32  	%r16, %r29, 3;
	setp.lt.u32 	%p6, %r3, 4;
	@%p6 bra 	$L__BB2_8;
	add.s32 	%r61, %r95, %r2;
	mul.wide.u32 	%rd21, %r61, 4;
	add.s64 	%rd22, %rd2, %rd21;
	ld.global.u32 	%r62, [%rd22];
	mad.lo.s32 	%r63, %r95, %r30, %r1;
	mul.wide.s32 	%rd23, %r63, 4;
	add.s64 	%rd24, %rd1, %rd23;
	ld.global.u32 	%r64, [%rd24];
	mad.lo.s32 	%r65, %r64, %r62, %r100;
	cvt.u64.u32 	%rd25, %r2;
	cvt.u64.u32 	%rd26, %r95;
	add.s64 	%rd27, %rd26, %rd25;
	shl.b64 	%rd28, %rd27, 2;
	add.s64 	%rd29, %rd2, %rd28;
	ld.global.u32 	%r66, [%rd29+4];
	mul.wide.s32 	%rd30, %r30, 4;
	add.s64 	%rd31, %rd24, %rd30;
	ld.global.u32 	%r67, [%rd31];
	mad.lo.s32 	%r68, %r67, %r66, %r65;
	ld.global.u32 	%r69, [%rd29+8];
	add.s64 	%rd32, %rd31, %rd30;
	ld.global.u32 	%r70, [%rd32];
	mad.lo.s32 	%r71, %r70, %r69, %r68;
	ld.global.u32 	%r72, [%rd29+12];
	add.s64 	%rd33, %rd32, %rd30;
	ld.global.u32 	%r73, [%rd33];
	mad.lo.s32 	%r100, %r73, %r72, %r71;
	add.s32 	%r95, %r95, 4;
$L__BB2_8:
	setp.eq.s32 	%p7, %r16, 0;
	@%p7 bra 	$L__BB2_13;
	setp.eq.s32 	%p8, %r16, 1;
	@%p8 bra 	$L__BB2_11;
	add.s32 	%r75, %r95, %r2;
	mul.wide.u32 	%rd34, %r75, 4;
	add.s64 	%rd35, %rd2, %rd34;
	ld.global.u32 	%r76, [%rd35];
	mad.lo.s32 	%r77, %r95, %r30, %r1;
	mul.wide.s32 	%rd36, %r77, 4;
	add.s64 	%rd37, %rd1, %rd36;
	ld.global.u32 	%r78, [%rd37];
	mad.lo.s32 	%r79, %r78, %r76, %r100;
	cvt.u64.u32 	%rd38, %r2;
	cvt.u64.u32 	%rd39, %r95;
	add.s64 	%rd40, %rd39, %rd38;
	shl.b64 	%rd41, %rd40, 2;
	add.s64 	%rd42, %rd2, %rd41;
	ld.global.u32 	%r80, [%rd42+4];
	mul.wide.s32 	%rd43, %r30, 4;
	add.s64 	%rd44, %rd37, %rd43;
	ld.global.u32 	%r81, [%rd44];
	mad.lo.s32 	%r100, %r81, %r80, %r79;
	add.s32 	%r95, %r95, 2;
$L__BB2_11:
	and.b32  	%r82, %r29, 1;
	setp.eq.b32 	%p9, %r82, 1;
	not.pred 	%p10, %p9;
	@%p10 bra 	$L__BB2_13;
	add.s32 	%r83, %r95, %r2;
	mul.wide.u32 	%rd45, %r83, 4;
	add.s64 	%rd46, %rd2, %rd45;
	ld.global.u32 	%r84, [%rd46];
	mad.lo.s32 	%r85, %r95, %r30, %r1;
	mul.wide.s32 	%rd47, %r85, 4;
	add.s64 	%rd48, %rd1, %rd47;
	ld.global.u32 	%r86, [%rd48];
	mad.lo.s32 	%r100, %r86, %r84, %r100;
$L__BB2_13:
	add.s32 	%r87, %r2, %r1;
	cvta.to.global.u64 	%rd49, %rd6;
	mul.wide.s32 	%rd50, %r87, 4;
	add.s64 	%rd51, %rd49, %rd50;
	st.global.u32 	[%rd51], %r100;
$L__BB2_14:
	ret;

}


// ===== COMPILED SASS (sm_100) =====

	.target	sm_100

	.elftype	@"ET_EXEC"


//--------------------- .note.nv.tkinfo           --------------------------
	.section	.note.nv.tkinfo,"",@"SHT_NOTE"
	.sectionflags	@"SHF_NOTE_NV_TKINFO"
	.tkinfo
        /*0018*/ 	.word	0x00000002
        /*0030*/ 	.string	""
        /*0030*/ 	.string	"ptxas"
        /*0030*/ 	.string	"Cuda compilation tools, release 13.0, V13.0.88"
        /*0030*/ 	.string	"Build cuda_13.0.r13.0/compiler.36424714_0"
        /*0030*/ 	.string	"-arch sm_100 -m 64 "



//--------------------- .note.nv.cuinfo           --------------------------
	.section	.note.nv.cuinfo,"",@"SHT_NOTE"
	.sectionflags	@"SHF_NOTE_NV_CUINFO"
        /*0018*/ 	.short	0x0002
        /*001a*/ 	.short	0x0064
        /*001c*/ 	.short	0x0082
	.zero		2


//--------------------- .nv.info                  --------------------------
	.section	.nv.info,"",@"SHT_CUDA_INFO"
	.align	4


	//----- nvinfo : EIATTR_REGCOUNT
	.align		4
        /*0000*/ 	.byte	0x04, 0x2f
        /*0002*/ 	.short	(.L_1 - .L_0)
	.align		4
.L_0:
        /*0004*/ 	.word	index@(_Z10matMultRowPiS_S_iiii)
        /*0008*/ 	.word	0x00000020


	//----- nvinfo : EIATTR_FRAME_SIZE
	.align		4
.L_1:
        /*000c*/ 	.byte	0x04, 0x11
        /*000e*/ 	.short	(.L_3 - .L_2)
	.align		4
.L_2:
        /*0010*/ 	.word	index@(_Z10matMultRowPiS_S_iiii)
        /*0014*/ 	.word	0x00000000


	//----- nvinfo : EIATTR_REGCOUNT
	.align		4
.L_3:
        /*0018*/ 	.byte	0x04, 0x2f
        /*001a*/ 	.short	(.L_5 - .L_4)
	.align		4
.L_4:
        /*001c*/ 	.word	index@(_Z10matMultColPiS_S_iiii)
        /*0020*/ 	.word	0x00000020


	//----- nvinfo : EIATTR_FRAME_SIZE
	.align		4
.L_5:
        /*0024*/ 	.byte	0x04, 0x11
        /*0026*/ 	.short	(.L_7 - .L_6)
	.align		4
.L_6:
        /*0028*/ 	.word	index@(_Z10matMultColPiS_S_iiii)
        /*002c*/ 	.word	0x00000000


	//----- nvinfo : EIATTR_REGCOUNT
	.align		4
.L_7:
        /*0030*/ 	.byte	0x04, 0x2f
        /*0032*/ 	.short	(.L_9 - .L_8)
	.align		4
.L_8:
        /*0034*/ 	.word	index@(_Z14matMultElementPiS_S_iiii)
        /*0038*/ 	.word	0x00000020


	//----- nvinfo : EIATTR_FRAME_SIZE
	.align		4
.L_9:
        /*003c*/ 	.byte	0x04, 0x11
        /*003e*/ 	.short	(.L_11 - .L_10)
	.align		4
.L_10:
        /*0040*/ 	.word	index@(_Z14matMultElementPiS_S_iiii)
        /*0044*/ 	.word	0x00000000


	//----- nvinfo : EIATTR_MIN_STACK_SIZE
	.align		4
.L_11:
        /*0048*/ 	.byte	0x04, 0x12
        /*004a*/ 	.short	(.L_13 - .L_12)
	.align		4
.L_12:
        /*004c*/ 	.word	index@(_Z14matMultElementPiS_S_iiii)
        /*0050*/ 	.word	0x00000000


	//----- nvinfo : EIATTR_MIN_STACK_SIZE
	.align		4
.L_13:
        /*0054*/ 	.byte	0x04, 0x12
        /*0056*/ 	.short	(.L_15 - .L_14)
	.align		4
.L_14:
        /*0058*/ 	.word	index@(_Z10matMultColPiS_S_iiii)
        /*005c*/ 	.word	0x00000000


	//----- nvinfo : EIATTR_MIN_STACK_SIZE
	.align		4
.L_15:
        /*0060*/ 	.byte	0x04, 0x12
        /*0062*/ 	.short	(.L_17 - .L_16)
	.align		4
.L_16:
        /*0064*/ 	.word	index@(_Z10matMultRowPiS_S_iiii)
        /*0068*/ 	.word	0x00000000
.L_17:


//--------------------- .nv.compat                --------------------------
	.section	.nv.compat,"",@"SHT_CUDA_COMPAT_INFO"
	.align	4
        /*0000*/ 	.byte	0x02, 0x09, 0x00, 0x00, 0x02, 0x02, 0x01, 0x00, 0x02, 0x05, 0x05, 0x00, 0x03, 0x07, 0x01, 0x01
        /*0010*/ 	.byte	0x02, 0x03, 0x00, 0x00, 0x02, 0x06, 0x01, 0x00, 0x04, 0x0b, 0x08, 0x00, 0x09, 0x00, 0x00, 0x00
        /*0020*/ 	.byte	0x00, 0x00, 0x00, 0x00


//--------------------- .nv.info._Z14matMultElementPiS_S_iiii --------------------------
	.section	.nv.info._Z14matMultElementPiS_S_iiii,"",@"SHT_CUDA_INFO"
	.sectionflags	@""
	.align	4


	//----- nvinfo : EIATTR_CUDA_API_VERSION
	.align		4
        /*0000*/ 	.byte	0x04, 0x37
        /*0002*/ 	.short	(.L_19 - .L_18)
.L_18:
        /*0004*/ 	.word	0x00000082


	//----- nvinfo : EIATTR_KPARAM_INFO
	.align		4
.L_19:
        /*0008*/ 	.byte	0x04, 0x17
        /*000a*/ 	.short	(.L_21 - .L_20)
.L_20:
        /*000c*/ 	.word	0x00000000
        /*0010*/ 	.short	0x0006
        /*0012*/ 	.short	0x0024
        /*0014*/ 	.byte	0x00, 0xf0, 0x11, 0x00


	//----- nvinfo : EIATTR_KPARAM_INFO
	.align		4
.L_21:
        /*0018*/ 	.byte	0x04, 0x17
        /*001a*/ 	.short	(.L_23 - .L_22)
.L_22:
        /*001c*/ 	.word	0x00000000
        /*0020*/ 	.short	0x0005
        /*0022*/ 	.short	0x0020
        /*0024*/ 	.byte	0x00, 0xf0, 0x11, 0x00


	//----- nvinfo : EIATTR_KPARAM_INFO
	.align		4
.L_23:
        /*0028*/ 	.byte	0x04, 0x17
        /*002a*/ 	.short	(.L_25 - .L_24)
.L_24:
        /*002c*/ 	.word	0x00000000
        /*0030*/ 	.short	0x0004
        /*0032*/ 	.short	0x001c
        /*0034*/ 	.byte	0x00, 0xf0, 0x11, 0x00


	//----- nvinfo : EIATTR_KPARAM_INFO
	.align		4
.L_25:
        /*0038*/ 	.byte	0x04, 0x17
        /*003a*/ 	.short	(.L_27 - .L_26)
.L_26:
        /*003c*/ 	.word	0x00000000
        /*0040*/ 	.short	0x0003
        /*0042*/ 	.short	0x0018
        /*0044*/ 	.byte	0x00, 0xf0, 0x11, 0x00


	//----- nvinfo : EIATTR_KPARAM_INFO
	.align		4
.L_27:
        /*0048*/ 	.byte	0x04, 0x17
        /*004a*/ 	.short	(.L_29 - .L_28)
.L_28:
        /*004c*/ 	.word	0x00000000
        /*0050*/ 	.short	0x0002
        /*0052*/ 	.short	0x0010
        /*0054*/ 	.byte	0x00, 0xf5, 0x21, 0x00


	//----- nvinfo : EIATTR_KPARAM_INFO
	.align		4
.L_29:
        /*0058*/ 	.byte	0x04, 0x17
        /*005a*/ 	.short	(.L_31 - .L_30)
.L_30:
        /*005c*/ 	.word	0x00000000
        /*0060*/ 	.short	0x0001
        /*0062*/ 	.short	0x0008
        /*0064*/ 	.byte	0x00, 0xf5, 0x21, 0x00


	//----- nvinfo : EIATTR_KPARAM_INFO
	.align		4
.L_31:
        /*0068*/ 	.byte	0x04, 0x17
        /*006a*/ 	.short	(.L_33 - .L_32)
.L_32:
        /*006c*/ 	.word	0x00000000
        /*0070*/ 	.short	0x0000
        /*0072*/ 	.short	0x0000
        /*0074*/ 	.byte	0x00, 0xf5, 0x21, 0x00


	//----- nvinfo : EIATTR_SPARSE_MMA_MASK
	.align		4
.L_33:
        /*0078*/ 	.byte	0x03, 0x50
        /*007a*/ 	.short	0x0000


	//----- nvinfo : EIATTR_MAXREG_COUNT
	.align		4
        /*007c*/ 	.byte	0x03, 0x1b
        /*007e*/ 	.short	0x00ff


	//----- nvinfo : EIATTR_MERCURY_ISA_VERSION
	.align		4
        /*0080*/ 	.byte	0x03, 0x5f
        /*0082*/ 	.short	0x0101


	//----- nvinfo : EIATTR_VRC_CTA_INIT_COUNT
	.align		4
        /*0084*/ 	.byte	0x02, 0x4a
	.zero		1
	.zero		1


	//----- nvinfo : EIATTR_EXIT_INSTR_OFFSETS
	.align		4
        /*0088*/ 	.byte	0x04, 0x1c
        /*008a*/ 	.short	(.L_35 - .L_34)


	//   ....[0]....
.L_34:
        /*008c*/ 	.word	0x00000040


	//   ....[1]....
        /*0090*/ 	.word	0x000008b0


	//----- nvinfo : EIATTR_CBANK_PARAM_SIZE
	.align		4
.L_35:
        /*0094*/ 	.byte	0x03, 0x19
        /*0096*/ 	.short	0x0028


	//----- nvinfo : EIATTR_PARAM_CBANK
	.align		4
        /*0098*/ 	.byte	0x04, 0x0a
        /*009a*/ 	.short	(.L_37 - .L_36)
	.align		4
.L_36:
        /*009c*/ 	.word	index@(.nv.constant0._Z14matMultElementPiS_S_iiii)
        /*00a0*/ 	.short	0x0380
        /*00a2*/ 	.short	0x0028


	//----- nvinfo : EIATTR_SW_WAR
	.align		4
.L_37:
        /*00a4*/ 	.byte	0x04, 0x36
        /*00a6*/ 	.short	(.L_39 - .L_38)
.L_38:
        /*00a8*/ 	.word	0x00000008
.L_39:


//--------------------- .nv.info._Z10matMultColPiS_S_iiii --------------------------
	.section	.nv.info._Z10matMultColPiS_S_iiii,"",@"SHT_CUDA_INFO"
	.sectionflags	@""
	.align	4


	//----- nvinfo : EIATTR_CUDA_API_VERSION
	.align		4
        /*0000*/ 	.byte	0x04, 0x37
        /*0002*/ 	.short	(.L_41 - .L_40)
.L_40:
        /*0004*/ 	.word	0x00000082


	//----- nvinfo : EIATTR_KPARAM_INFO
	.align		4
.L_41:
        /*0008*/ 	.byte	0x04, 0x17
        /*000a*/ 	.short	(.L_43 - .L_42)
.L_42:
        /*000c*/ 	.word	0x00000000
        /*0010*/ 	.short	0x0006
        /*0012*/ 	.short	0x0024
        /*0014*/ 	.byte	0x00, 0xf0, 0x11, 0x00


	//----- nvinfo : EIATTR_KPARAM_INFO
	.align		4
.L_43:
        /*0018*/ 	.byte	0x04, 0x17
        /*001a*/ 	.short	(.L_45 - .L_44)
.L_44:
        /*001c*/ 	.word	0x00000000
        /*0020*/ 	.short	0x0005
        /*0022*/ 	.short	0x0020
        /*0024*/ 	.byte	0x00, 0xf0, 0x11, 0x00


	//----- nvinfo : EIATTR_KPARAM_INFO
	.align		4
.L_45:
        /*0028*/ 	.byte	0x04, 0x17
        /*002a*/ 	.short	(.L_47 - .L_46)
.L_46:
        /*002c*/ 	.word	0x00000000
        /*0030*/ 	.short	0x0004
        /*0032*/ 	.short	0x001c
        /*0034*/ 	.byte	0x00, 0xf0, 0x11, 0x00


	//----- nvinfo : EIATTR_KPARAM_INFO
	.align		4
.L_47:
        /*0038*/ 	.byte	0x04, 0x17
        /*003a*/ 	.short	(.L_49 - .L_48)
.L_48:
        /*003c*/ 	.word	0x00000000
        /*0040*/ 	.short	0x0003
        /*0042*/ 	.short	0x0018
        /*0044*/ 	.byte	0x00, 0xf0, 0x11, 0x00


	//----- nvinfo : EIATTR_KPARAM_INFO
	.align		4
.L_49:
        /*0048*/ 	.byte	0x04, 0x17
        /*004a*/ 	.short	(.L_51 - .L_50)
.L_50:
        /*004c*/ 	.word	0x00000000
        /*0050*/ 	.short	0x0002
        /*0052*/ 	.short	0x0010
        /*0054*/ 	.byte	0x00, 0xf5, 0x21, 0x00


	//----- nvinfo : EIATTR_KPARAM_INFO
	.align		4
.L_51:
        /*0058*/ 	.byte	0x04, 0x17
        /*005a*/ 	.short	(.L_53 - .L_52)
.L_52:
        /*005c*/ 	.word	0x00000000
        /*0060*/ 	.short	0x0001
        /*0062*/ 	.short	0x0008
        /*0064*/ 	.byte	0x00, 0xf5, 0x21, 0x00


	//----- nvinfo : EIATTR_KPARAM_INFO
	.align		4
.L_53:
        /*0068*/ 	.byte	0x04, 0x17
        /*006a*/ 	.short	(.L_55 - .L_54)
.L_54:
        /*006c*/ 	.word	0x00000000
        /*0070*/ 	.short	0x0000
        /*0072*/ 	.short	0x0000
        /*0074*/ 	.byte	0x00, 0xf5, 0x21, 0x00


	//----- nvinfo : EIATTR_SPARSE_MMA_MASK
	.align		4
.L_55:
        /*0078*/ 	.byte	0x03, 0x50
        /*007a*/ 	.short	0x0000


	//----- nvinfo : EIATTR_MAXREG_COUNT
	.align		4
        /*007c*/ 	.byte	0x03, 0x1b
        /*007e*/ 	.short	0x00ff


	//----- nvinfo : EIATTR_MERCURY_ISA_VERSION
	.align		4
        /*0080*/ 	.byte	0x03, 0x5f
        /*0082*/ 	.short	0x0101


	//----- nvinfo : EIATTR_VRC_CTA_INIT_COUNT
	.align		4
        /*0084*/ 	.byte	0x02, 0x4a
	.zero		1
	.zero		1


	//----- nvinfo : EIATTR_EXIT_INSTR_OFFSETS
	.align		4
        /*0088*/ 	.byte	0x04, 0x1c
        /*008a*/ 	.short	(.L_57 - .L_56)


	//   ....[0]....
.L_56:
        /*008c*/ 	.word	0x00000050


	//   ....[1]....
        /*0090*/ 	.word	0x00000920


	//   ....[2]....
        /*0094*/ 	.word	0x00000b10


	//   ....[3]....
        /*0098*/ 	.word	0x00000c20


	//   ....[4]....
        /*009c*/ 	.word	0x00000cf0


	//   ....[5]....
        /*00a0*/ 	.word	0x00000d50


	//----- nvinfo : EIATTR_CBANK_PARAM_SIZE
	.align		4
.L_57:
        /*00a4*/ 	.byte	0x03, 0x19
        /*00a6*/ 	.short	0x0028


	//----- nvinfo : EIATTR_PARAM_CBANK
	.align		4
        /*00a8*/ 	.byte	0x04, 0x0a
        /*00aa*/ 	.short	(.L_59 - .L_58)
	.align		4
.L_58:
        /*00ac*/ 	.word	index@(.nv.constant0._Z10matMultColPiS_S_iiii)
        /*00b0*/ 	.short	0x0380
        /*00b2*/ 	.short	0x0028


	//----- nvinfo : EIATTR_SW_WAR
	.align		4
.L_59:
        /*00b4*/ 	.byte	0x04, 0x36
        /*00b6*/ 	.short	(.L_61 - .L_60)
.L_60:
        /*00b8*/ 	.word	0x00000008
.L_61:


//--------------------- .nv.info._Z10matMultRowPiS_S_iiii --------------------------
	.section	.nv.info._Z10matMultRowPiS_S_iiii,"",@"SHT_CUDA_INFO"
	.sectionflags	@""
	.align	4


	//----- nvinfo : EIATTR_CUDA_API_VERSION
	.align		4
        /*0000*/ 	.byte	0x04, 0x37
        /*0002*/ 	.short	(.L_63 - .L_62)
.L_62:
        /*0004*/ 	.word	0x00000082


	//----- nvinfo : EIATTR_KPARAM_INFO
	.align		4
.L_63:
        /*0008*/ 	.byte	0x04, 0x17
        /*000a*/ 	.short	(.L_65 - .L_64)
.L_64:
        /*000c*/ 	.word	0x00000000
        /*0010*/ 	.short	0x0006
        /*0012*/ 	.short	0x0024
        /*0014*/ 	.byte	0x00, 0xf0, 0x11, 0x00


	//----- nvinfo : EIATTR_KPARAM_INFO
	.align		4
.L_65:
        /*0018*/ 	.byte	0x04, 0x17
        /*001a*/ 	.short	(.L_67 - .L_66)
.L_66:
        /*001c*/ 	.word	0x00000000
        /*0020*/ 	.short	0x0005
        /*0022*/ 	.short	0x0020
        /*0024*/ 	.byte	0x00, 0xf0, 0x11, 0x00


	//----- nvinfo : EIATTR_KPARAM_INFO
	.align		4
.L_67:
        /*0028*/ 	.byte	0x04, 0x17
        /*002a*/ 	.short	(.L_69 - .L_68)
.L_68:
        /*002c*/ 	.word	0x00000000
        /*0030*/ 	.short	0x0004
        /*0032*/ 	.short	0x001c
        /*0034*/ 	.byte	0x00, 0xf0, 0x11, 0x00


	//----- nvinfo : EIATTR_KPARAM_INFO
	.align		4
.L_69:
        /*0038*/ 	.byte	0x04, 0x17
        /*003a*/ 	.short	(.L_71 - .L_70)
.L_70:
        /*003c*/ 	.word	0x00000000
        /*0040*/ 	.short	0x0003
        /*0042*/ 	.short	0x0018
        /*0044*/ 	.byte	0x00, 0xf0, 0x11, 0x00


	//----- nvinfo : EIATTR_KPARAM_INFO
	.align		4
.L_71:
        /*0048*/ 	.byte	0x04, 0x17
        /*004a*/ 	.short	(.L_73 - .L_72)
.L_72:
        /*004c*/ 	.word	0x00000000
        /*0050*/ 	.short	0x0002
        /*0052*/ 	.short	0x0010
        /*0054*/ 	.byte	0x00, 0xf5, 0x21, 0x00


	//----- nvinfo : EIATTR_KPARAM_INFO
	.align		4
.L_73:
        /*0058*/ 	.byte	0x04, 0x17
        /*005a*/ 	.short	(.L_75 - .L_74)
.L_74:
        /*005c*/ 	.word	0x00000000
        /*0060*/ 	.short	0x0001
        /*0062*/ 	.short	0x0008
        /*0064*/ 	.byte	0x00, 0xf5, 0x21, 0x00


	//----- nvinfo : EIATTR_KPARAM_INFO
	.align		4
.L_75:
        /*0068*/ 	.byte	0x04, 0x17
        /*006a*/ 	.short	(.L_77 - .L_76)
.L_76:
        /*006c*/ 	.word	0x00000000
        /*0070*/ 	.short	0x0000
        /*0072*/ 	.short	0x0000
        /*0074*/ 	.byte	0x00, 0xf5, 0x21, 0x00


	//----- nvinfo : EIATTR_SPARSE_MMA_MASK
	.align		4
.L_77:
        /*0078*/ 	.byte	0x03, 0x50
        /*007a*/ 	.short	0x0000


	//----- nvinfo : EIATTR_MAXREG_COUNT
	.align		4
        /*007c*/ 	.byte	0x03, 0x1b
        /*007e*/ 	.short	0x00ff


	//----- nvinfo : EIATTR_MERCURY_ISA_VERSION
	.align		4
        /*0080*/ 	.byte	0x03, 0x5f
        /*0082*/ 	.short	0x0101


	//----- nvinfo : EIATTR_VRC_CTA_INIT_COUNT
	.align		4
        /*0084*/ 	.byte	0x02, 0x4a
	.zero		1
	.zero		1


	//----- nvinfo : EIATTR_EXIT_INSTR_OFFSETS
	.align		4
        /*0088*/ 	.byte	0x04, 0x1c
        /*008a*/ 	.short	(.L_79 - .L_78)


	//   ....[0]....
.L_78:
        /*008c*/ 	.word	0x00000050


	//   ....[1]....
        /*0090*/ 	.word	0x00000a90


	//   ....[2]....
        /*0094*/ 	.word	0x00000c00


	//   ....[3]....
        /*0098*/ 	.word	0x00000d20


	//   ....[4]....
        /*009c*/ 	.word	0x00000e20


	//   ....[5]....
        /*00a0*/ 	.word	0x00000e70


	//----- nvinfo : EIATTR_CBANK_PARAM_SIZE
	.align		4
.L_79:
        /*00a4*/ 	.byte	0x03, 0x19
        /*00a6*/ 	.short	0x0028


	//----- nvinfo : EIATTR_PARAM_CBANK
	.align		4
        /*00a8*/ 	.byte	0x04, 0x0a
        /*00aa*/ 	.short	(.L_81 - .L_80)
	.align		4
.L_80:
        /*00ac*/ 	.word	index@(.nv.constant0._Z10matMultRowPiS_S_iiii)
        /*00b0*/ 	.short	0x0380
        /*00b2*/ 	.short	0x0028


	//----- nvinfo : EIATTR_SW_WAR
	.align		4
.L_81:
        /*00b4*/ 	.byte	0x04, 0x36
        /*00b6*/ 	.short	(.L_83 - .L_82)
.L_82:
        /*00b8*/ 	.word	0x00000008
.L_83:


//--------------------- .nv.callgraph             --------------------------
	.section	.nv.callgraph,"",@"SHT_CUDA_CALLGRAPH"
	.align	4
	.sectionentsize	8
	.align		4
        /*0000*/ 	.word	0x00000000
	.align		4
        /*0004*/ 	.word	0xffffffff
	.align		4
        /*0008*/ 	.word	0x00000000
	.align		4
        /*000c*/ 	.word	0xfffffffe
	.align		4
        /*0010*/ 	.word	0x00000000
	.align		4
        /*0014*/ 	.word	0xfffffffd
	.align		4
        /*0018*/ 	.word	0x00000000
	.align		4
        /*001c*/ 	.word	0xfffffffc


//--------------------- .text._Z14matMultElementPiS_S_iiii --------------------------
	.section	.text._Z14matMultElementPiS_S_iiii,"ax",@progbits
	.align	128
        .global         _Z14matMultElementPiS_S_iiii
        .type           _Z14matMultElementPiS_S_iiii,@function
        .size           _Z14matMultElementPiS_S_iiii,(.L_x_28 - _Z14matMultElementPiS_S_iiii)
        .other          _Z14matMultElementPiS_S_iiii,@"STO_CUDA_ENTRY STV_DEFAULT"
_Z14matMultElementPiS_S_iiii:
.text._Z14matMultElementPiS_S_iiii:
[----:B------:R-:W-:Y:S08]  /*0000*/  LDC R1, c[0x0][0x37c] ;  /* 0x0000df00ff017b82 */ /* 0x000ff00000000800 */
[----:B------:R-:W0:Y:S01]  /*0010*/  LDC R0, c[0x0][0x39c] ;  /* 0x0000e700ff007b82 */ /* 0x000e220000000800 */
[----:B------:R-:W0:Y:S02]  /*0020*/  LDCU UR4, c[0x0][0x3a0] ;  /* 0x00007400ff0477ac */ /* 0x000e240008000800 */
[----:B0-----:R-:W-:-:S13]  /*0030*/  ISETP.NE.AND P0, PT, R0, UR4, PT ;  /* 0x0000000400007c0c */ /* 0x001fda000bf05270 */
[----:B------:R-:W-:Y:S05]  /*0040*/  @P0 EXIT ;  /* 0x000000000000094d */ /* 0x000fea0003800000 */
[----:B------:R-:W0:Y:S01]  /*0050*/  S2R R19, SR_TID.X ;  /* 0x0000000000137919 */ /* 0x000e220000002100 */
[----:B------:R-:W-:Y:S01]  /*0060*/  ISETP.GE.AND P0, PT, R0, 0x1, PT ;  /* 0x000000010000780c */ /* 0x000fe20003f06270 */
[----:B------:R-:W1:Y:S01]  /*0070*/  LDCU.64 UR4, c[0x0][0x358] ;  /* 0x00006b00ff0477ac */ /* 0x000e620008000a00 */
[----:B------:R-:W-:Y:S01]  /*0080*/  HFMA2 R22, -RZ, RZ, 0, 0 ;  /* 0x00000000ff167431 */ /* 0x000fe200000001ff */
[----:B------:R-:W2:Y:S01]  /*0090*/  S2R R16, SR_TID.Y ;  /* 0x0000000000107919 */ /* 0x000ea20000002200 */
[----:B0-----:R-:W-:-:S09]  /*00a0*/  IMAD R19, R19, R0, RZ ;  /* 0x0000000013137224 */ /* 0x001fd200078e02ff */
[----:B-1----:R-:W-:Y:S05]  /*00b0*/  @!P0 BRA `(.L_x_0) ;  /* 0x0000000400ec8947 */ /* 0x002fea0003800000 */
[C---:B------:R-:W-:Y:S02]  /*00c0*/  ISETP.GE.U32.AND P1, PT, R0.reuse, 0x8, PT ;  /* 0x000000080000780c */ /* 0x040fe40003f26070 */
[----:B------:R-:W-:Y:S02]  /*00d0*/  LOP3.LUT R26, R0, 0x7, RZ, 0xc0, !PT ;  /* 0x00000007001a7812 */ /* 0x000fe400078ec0ff */
[----:B------:R-:W-:Y:S02]  /*00e0*/  MOV R18, RZ ;  /* 0x000000ff00127202 */ /* 0x000fe40000000f00 */
[----:B------:R-:W-:Y:S02]  /*00f0*/  ISETP.NE.AND P0, PT, R26, RZ, PT ;  /* 0x000000ff1a00720c */ /* 0x000fe40003f05270 */
[----:B------:R-:W-:-:S05]  /*0100*/  MOV R22, RZ ;  /* 0x000000ff00167202 */ /* 0x000fca0000000f00 */
[----:B------:R-:W-:Y:S06]  /*0110*/  @!P1 BRA `(.L_x_1) ;  /* 0x0000000000c89947 */ /* 0x000fec0003800000 */
[----:B------:R-:W0:Y:S01]  /*0120*/  LDC.64 R2, c[0x0][0x380] ;  /* 0x0000e000ff027b82 */ /* 0x000e220000000a00 */
[----:B------:R-:W-:Y:S02]  /*0130*/  LOP3.LUT R18, R0, 0x7ffffff8, RZ, 0xc0, !PT ;  /* 0x7ffffff800127812 */ /* 0x000fe400078ec0ff */
[----:B------:R-:W-:Y:S02]  /*0140*/  MOV R22, RZ ;  /* 0x000000ff00167202 */ /* 0x000fe40000000f00 */
[----:B--2---:R-:W-:Y:S02]  /*0150*/  MOV R20, R16 ;  /* 0x0000001000147202 */ /* 0x004fe40000000f00 */
[----:B------:R-:W-:Y:S01]  /*0160*/  IADD3 R17, PT, PT, -R18, RZ, RZ ;  /* 0x000000ff12117210 */ /* 0x000fe20007ffe1ff */
[----:B0-----:R-:W-:-:S03]  /*0170*/  IMAD.WIDE.U32 R2, R19, 0x4, R2 ;  /* 0x0000000413027825 */ /* 0x001fc600078e0002 */
[----:B------:R-:W-:-:S04]  /*0180*/  IADD3 R5, P1, PT, R2, 0x10, RZ ;  /* 0x0000001002057810 */ /* 0x000fc80007f3e0ff */
[----:B------:R-:W-:-:S09]  /*0190*/  IADD3.X R8, PT, PT, RZ, R3, RZ, P1, !PT ;  /* 0x00000003ff087210 */ /* 0x000fd20000ffe4ff */
.L_x_2:
[----:B------:R-:W0:Y:S01]  /*01a0*/  LDC.64 R12, c[0x0][0x388] ;  /* 0x0000e200ff0c7b82 */ /* 0x000e220000000a00 */
[----:B------:R-:W-:Y:S02]  /*01b0*/  MOV R2, R5 ;  /* 0x0000000500027202 */ /* 0x000fe40000000f00 */
[----:B------:R-:W-:-:S05]  /*01c0*/  MOV R3, R8 ;  /* 0x0000000800037202 */ /* 0x000fca0000000f00 */
[----:B------:R-:W2:Y:S01]  /*01d0*/  LDG.E R24, desc[UR4][R2.64+-0x10] ;  /* 0xfffff00402187981 */ /* 0x000ea2000c1e1900 */
[----:B------:R-:W1:Y:S03]  /*01e0*/  LDC R21, c[0x0][0x3a4] ;  /* 0x0000e900ff157b82 */ /* 0x000e660000000800 */
[----:B------:R-:W3:Y:S04]  /*01f0*/  LDG.E R23, desc[UR4][R2.64+-0xc] ;  /* 0xfffff40402177981 */ /* 0x000ee8000c1e1900 */
[----:B------:R-:W4:Y:S04]  /*0200*/  LDG.E R28, desc[UR4][R2.64+-0x8] ;  /* 0xfffff804021c7981 */ /* 0x000f28000c1e1900 */
[----:B------:R-:W5:Y:S01]  /*0210*/  LDG.E R29, desc[UR4][R2.64+-0x4] ;  /* 0xfffffc04021d7981 */ /* 0x000f62000c1e1900 */
[----:B0-----:R-:W-:-:S05]  /*0220*/  IMAD.WIDE R12, R20, 0x4, R12 ;  /* 0x00000004140c7825 */ /* 0x001fca00078e020c */
[----:B------:R0:W2:Y:S01]  /*0230*/  LDG.E R25, desc[UR4][R12.64] ;  /* 0x000000040c197981 */ /* 0x0000a2000c1e1900 */
[----:B-1----:R-:W-:-:S04]  /*0240*/  IMAD.WIDE R14, R21, 0x4, R12 ;  /* 0x00000004150e7825 */ /* 0x002fc800078e020c */
[C---:B------:R-:W-:Y:S02]  /*0250*/  IMAD.WIDE R6, R21.reuse, 0x4, R14 ;  /* 0x0000000415067825 */ /* 0x040fe400078e020e */
[----:B------:R-:W3:Y:S02]  /*0260*/  LDG.E R14, desc[UR4][R14.64] ;  /* 0x000000040e0e7981 */ /* 0x000ee4000c1e1900 */
[C---:B------:R-:W-:Y:S02]  /*0270*/  IMAD.WIDE R4, R21.reuse, 0x4, R6 ;  /* 0x0000000415047825 */ /* 0x040fe400078e0206 */
[----:B------:R1:W4:Y:S02]  /*0280*/  LDG.E R27, desc[UR4][R6.64] ;  /* 0x00000004061b7981 */ /* 0x000324000c1e1900 */
[C---:B------:R-:W-:Y:S02]  /*0290*/  IMAD.WIDE R8, R21.reuse, 0x4, R4 ;  /* 0x0000000415087825 */ /* 0x040fe400078e0204 */
[----:B------:R-:W5:Y:S02]  /*02a0*/  LDG.E R4, desc[UR4][R4.64] ;  /* 0x0000000404047981 */ /* 0x000f64000c1e1900 */
[----:B------:R-:W-:-:S02]  /*02b0*/  IMAD.WIDE R10, R21, 0x4, R8 ;  /* 0x00000004150a7825 */ /* 0x000fc400078e0208 */
[----:B------:R-:W5:Y:S02]  /*02c0*/  LDG.E R8, desc[UR4][R8.64] ;  /* 0x0000000408087981 */ /* 0x000f64000c1e1900 */
[C---:B0-----:R-:W-:Y:S02]  /*02d0*/  IMAD.WIDE R12, R21.reuse, 0x4, R10 ;  /* 0x00000004150c7825 */ /* 0x041fe400078e020a */
[----:B------:R-:W5:Y:S04]  /*02e0*/  LDG.E R5, desc[UR4][R2.64] ;  /* 0x0000000402057981 */ /* 0x000f68000c1e1900 */
[----:B------:R-:W5:Y:S01]  /*02f0*/  LDG.E R11, desc[UR4][R10.64] ;  /* 0x000000040a0b7981 */ /* 0x000f62000c1e1900 */
[----:B-1----:R-:W-:-:S03]  /*0300*/  IMAD.WIDE R6, R21, 0x4, R12 ;  /* 0x0000000415067825 */ /* 0x002fc600078e020c */
[----:B------:R-:W5:Y:S04]  /*0310*/  LDG.E R15, desc[UR4][R12.64] ;  /* 0x000000040c0f7981 */ /* 0x000f68000c1e1900 */
[----:B------:R-:W5:Y:S04]  /*0320*/  LDG.E R7, desc[UR4][R6.64] ;  /* 0x0000000406077981 */ /* 0x000f68000c1e1900 */
[----:B------:R-:W5:Y:S01]  /*0330*/  LDG.E R6, desc[UR4][R2.64+0xc] ;  /* 0x00000c0402067981 */ /* 0x000f62000c1e1900 */
[----:B--2---:R-:W-:-:S03]  /*0340*/  IMAD R24, R24, R25, R22 ;  /* 0x0000001918187224 */ /* 0x004fc600078e0216 */
[----:B------:R-:W2:Y:S04]  /*0350*/  LDG.E R22, desc[UR4][R2.64+0x4] ;  /* 0x0000040402167981 */ /* 0x000ea8000c1e1900 */
[----:B------:R-:W2:Y:S01]  /*0360*/  LDG.E R25, desc[UR4][R2.64+0x8] ;  /* 0x0000080402197981 */ /* 0x000ea2000c1e1900 */
[----:B------:R-:W-:Y:S01]  /*0370*/  IADD3 R17, PT, PT, R17, 0x8, RZ ;  /* 0x0000000811117810 */ /* 0x000fe20007ffe0ff */
[----:B---3--:R-:W-:-:S04]  /*0380*/  IMAD R14, R23, R14, R24 ;  /* 0x0000000e170e7224 */ /* 0x008fc800078e0218 */
[----:B----4-:R-:W-:Y:S01]  /*0390*/  IMAD R14, R28, R27, R14 ;  /* 0x0000001b1c0e7224 */ /* 0x010fe200078e020e */
[----:B------:R-:W-:-:S03]  /*03a0*/  ISETP.NE.AND P1, PT, R17, RZ, PT ;  /* 0x000000ff1100720c */ /* 0x000fc60003f25270 */
[----:B-----5:R-:W-:-:S04]  /*03b0*/  IMAD R4, R29, R4, R14 ;  /* 0x000000041d047224 */ /* 0x020fc800078e020e */
[----:B------:R-:W-:Y:S01]  /*03c0*/  IMAD R4, R5, R8, R4 ;  /* 0x0000000805047224 */ /* 0x000fe200078e0204 */
[----:B------:R-:W-:Y:S02]  /*03d0*/  IADD3 R5, P2, PT, R2, 0x20, RZ ;  /* 0x0000002002057810 */ /* 0x000fe40007f5e0ff */
[----:B------:R-:W-:Y:S02]  /*03e0*/  LEA R20, R21, R20, 0x3 ;  /* 0x0000001415147211 */ /* 0x000fe400078e18ff */
[----:B------:R-:W-:Y:S01]  /*03f0*/  IADD3.X R8, PT, PT, RZ, R3, RZ, P2, !PT ;  /* 0x00000003ff087210 */ /* 0x000fe200017fe4ff */
[----:B--2---:R-:W-:-:S04]  /*0400*/  IMAD R4, R22, R11, R4 ;  /* 0x0000000b16047224 */ /* 0x004fc800078e0204 */
[----:B------:R-:W-:-:S04]  /*0410*/  IMAD R4, R25, R15, R4 ;  /* 0x0000000f19047224 */ /* 0x000fc800078e0204 */
[----:B------:R-:W-:Y:S01]  /*0420*/  IMAD R22, R6, R7, R4 ;  /* 0x0000000706167224 */ /* 0x000fe200078e0204 */
[----:B------:R-:W-:Y:S06]  /*0430*/  @P1 BRA `(.L_x_2) ;  /* 0xfffffffc00581947 */ /* 0x000fec000383ffff */
.L_x_1:
[----:B------:R-:W-:Y:S05]  /*0440*/  @!P0 BRA `(.L_x_0) ;  /* 0x0000000400088947 */ /* 0x000fea0003800000 */
[----:B------:R-:W-:Y:S02]  /*0450*/  ISETP.GE.U32.AND P1, PT, R26, 0x4, PT ;  /* 0x000000041a00780c */ /* 0x000fe40003f26070 */
[----:B------:R-:W-:-:S04]  /*0460*/  LOP3.LUT R14, R0, 0x3, RZ, 0xc0, !PT ;  /* 0x00000003000e7812 */ /* 0x000fc800078ec0ff */
[----:B------:R-:W-:-:S07]  /*0470*/  ISETP.NE.AND P0, PT, R14, RZ, PT ;  /* 0x000000ff0e00720c */ /* 0x000fce0003f05270 */
[----:B------:R-:W-:Y:S06]  /*0480*/  @!P1 BRA `(.L_x_3) ;  /* 0x0000000000709947 */ /* 0x000fec0003800000 */
[----:B------:R-:W2:Y:S01]  /*0490*/  LDC R7, c[0x0][0x3a4] ;  /* 0x0000e900ff077b82 */ /* 0x000ea20000000800 */
[----:B------:R-:W0:Y:S01]  /*04a0*/  LDCU.64 UR6, c[0x0][0x380] ;  /* 0x00007000ff0677ac */ /* 0x000e220008000a00 */
[CC--:B------:R-:W-:Y:S02]  /*04b0*/  IADD3 R3, PT, PT, R18.reuse, R19.reuse, RZ ;  /* 0x0000001312037210 */ /* 0x0c0fe40007ffe0ff */
[----:B------:R-:W-:-:S04]  /*04c0*/  IADD3 R4, P1, PT, R18, R19, RZ ;  /* 0x0000001312047210 */ /* 0x000fc80007f3e0ff */
[----:B------:R-:W1:Y:S08]  /*04d0*/  LDC.64 R8, c[0x0][0x388] ;  /* 0x0000e200ff087b82 */ /* 0x000e700000000a00 */
[----:B------:R-:W3:Y:S01]  /*04e0*/  LDC.64 R12, c[0x0][0x380] ;  /* 0x0000e000ff0c7b82 */ /* 0x000ee20000000a00 */
[----:B--2---:R-:W-:-:S04]  /*04f0*/  IMAD R5, R18, R7, R16 ;  /* 0x0000000712057224 */ /* 0x004fc800078e0210 */
[----:B-1----:R-:W-:-:S04]  /*0500*/  IMAD.WIDE R8, R5, 0x4, R8 ;  /* 0x0000000405087825 */ /* 0x002fc800078e0208 */
[----:B------:R-:W-:Y:S02]  /*0510*/  IMAD.WIDE R10, R7, 0x4, R8 ;  /* 0x00000004070a7825 */ /* 0x000fe400078e0208 */
[----:B------:R-:W2:Y:S02]  /*0520*/  LDG.E R8, desc[UR4][R8.64] ;  /* 0x0000000408087981 */ /* 0x000ea4000c1e1900 */
[----:B---3--:R-:W-:Y:S01]  /*0530*/  IMAD.WIDE.U32 R12, R3, 0x4, R12 ;  /* 0x00000004030c7825 */ /* 0x008fe200078e000c */
[----:B------:R-:W-:Y:S02]  /*0540*/  IADD3.X R3, PT, PT, RZ, RZ, RZ, P1, !PT ;  /* 0x000000ffff037210 */ /* 0x000fe40000ffe4ff */
[----:B0-----:R-:W-:-:S03]  /*0550*/  LEA R2, P1, R4, UR6, 0x2 ;  /* 0x0000000604027c11 */ /* 0x001fc6000f8210ff */
[----:B------:R-:W2:Y:S01]  /*0560*/  LDG.E R13, desc[UR4][R12.64] ;  /* 0x000000040c0d7981 */ /* 0x000ea2000c1e1900 */
[----:B------:R-:W-:Y:S01]  /*0570*/  LEA.HI.X R3, R4, UR7, R3, 0x2, P1 ;  /* 0x0000000704037c11 */ /* 0x000fe200088f1403 */
[C---:B------:R-:W-:Y:S02]  /*0580*/  IMAD.WIDE R4, R7.reuse, 0x4, R10 ;  /* 0x0000000407047825 */ /* 0x040fe400078e020a */
[----:B------:R-:W3:Y:S04]  /*0590*/  LDG.E R10, desc[UR4][R10.64] ;  /* 0x000000040a0a7981 */ /* 0x000ee8000c1e1900 */
[----:B------:R-:W3:Y:S01]  /*05a0*/  LDG.E R15, desc[UR4][R2.64+0x4] ;  /* 0x00000404020f7981 */ /* 0x000ee2000c1e1900 */
[----:B------:R-:W-:-:S03]  /*05b0*/  IMAD.WIDE R6, R7, 0x4, R4 ;  /* 0x0000000407067825 */ /* 0x000fc600078e0204 */
[----:B------:R-:W4:Y:S04]  /*05c0*/  LDG.E R17, desc[UR4][R4.64] ;  /* 0x0000000404117981 */ /* 0x000f28000c1e1900 */
[----:B------:R-:W4:Y:S04]  /*05d0*/  LDG.E R20, desc[UR4][R2.64+0x8] ;  /* 0x0000080402147981 */ /* 0x000f28000c1e1900 */
[----:B------:R-:W5:Y:S04]  /*05e0*/  LDG.E R24, desc[UR4][R2.64+0xc] ;  /* 0x00000c0402187981 */ /* 0x000f68000c1e1900 */
[----:B------:R-:W5:Y:S01]  /*05f0*/  LDG.E R6, desc[UR4][R6.64] ;  /* 0x0000000406067981 */ /* 0x000f62000c1e1900 */
[----:B------:R-:W-:Y:S01]  /*0600*/  IADD3 R18, PT, PT, R18, 0x4, RZ ;  /* 0x0000000412127810 */ /* 0x000fe20007ffe0ff */
[----:B--2---:R-:W-:-:S04]  /*0610*/  IMAD R22, R13, R8, R22 ;  /* 0x000000080d167224 */ /* 0x004fc800078e0216 */
[----:B---3--:R-:W-:-:S04]  /*0620*/  IMAD R15, R15, R10, R22 ;  /* 0x0000000a0f0f7224 */ /* 0x008fc800078e0216 */
[----:B----4-:R-:W-:-:S04]  /*0630*/  IMAD R15, R20, R17, R15 ;  /* 0x00000011140f7224 */ /* 0x010fc800078e020f */
[----:B-----5:R-:W-:-:S07]  /*0640*/  IMAD R22, R24, R6, R15 ;  /* 0x0000000618167224 */ /* 0x020fce00078e020f */
.L_x_3:
[----:B------:R-:W-:Y:S05]  /*0650*/  @!P0 BRA `(.L_x_0) ;  /* 0x0000000000848947 */ /* 0x000fea0003800000 */
[----:B------:R-:W-:Y:S01]  /*0660*/  ISETP.NE.AND P1, PT, R14, 0x1, PT ;  /* 0x000000010e00780c */ /* 0x000fe20003f25270 */
[----:B------:R-:W0:Y:S01]  /*0670*/  LDC.64 R8, c[0x0][0x388] ;  /* 0x0000e200ff087b82 */ /* 0x000e220000000a00 */
[----:B------:R-:W-:-:S04]  /*0680*/  LOP3.LUT R0, R0, 0x1, RZ, 0xc0, !PT ;  /* 0x0000000100007812 */ /* 0x000fc800078ec0ff */
[----:B------:R-:W-:-:S03]  /*0690*/  ISETP.NE.U32.AND P0, PT, R0, 0x1, PT ;  /* 0x000000010000780c */ /* 0x000fc60003f05070 */
[----:B------:R-:W1:Y:S04]  /*06a0*/  LDC.64 R14, c[0x0][0x380] ;  /* 0x0000e000ff0e7b82 */ /* 0x000e680000000a00 */
[CC--:B------:R-:W-:Y:S02]  /*06b0*/  @P1 IADD3 R0, P2, PT, R18.reuse, R19.reuse, RZ ;  /* 0x0000001312001210 */ /* 0x0c0fe40007f5e0ff */
[----:B------:R-:W-:Y:S02]  /*06c0*/  @P1 IADD3 R11, PT, PT, R18, R19, RZ ;  /* 0x00000013120b1210 */ /* 0x000fe40007ffe0ff */
[----:B------:R-:W2:Y:S01]  /*06d0*/  @P1 LDC R21, c[0x0][0x3a4] ;  /* 0x0000e900ff151b82 */ /* 0x000ea20000000800 */
[----:B------:R-:W-:-:S07]  /*06e0*/  @P1 IADD3.X R10, PT, PT, RZ, RZ, RZ, P2, !PT ;  /* 0x000000ffff0a1210 */ /* 0x000fce00017fe4ff */
[----:B------:R-:W3:Y:S08]  /*06f0*/  @P1 LDC.64 R6, c[0x0][0x380] ;  /* 0x0000e000ff061b82 */ /* 0x000ef00000000a00 */
[----:B------:R-:W4:Y:S01]  /*0700*/  @!P0 LDC R13, c[0x0][0x3a4] ;  /* 0x0000e900ff0d8b82 */ /* 0x000f220000000800 */
[----:B-1----:R-:W-:-:S06]  /*0710*/  @P1 IMAD.WIDE.U32 R14, R11, 0x4, R14 ;  /* 0x000000040b0e1825 */ /* 0x002fcc00078e000e */
[----:B------:R-:W5:Y:S01]  /*0720*/  @P1 LDG.E R15, desc[UR4][R14.64] ;  /* 0x000000040e0f1981 */ /* 0x000f62000c1e1900 */
[----:B------:R-:W1:Y:S01]  /*0730*/  LDC.64 R4, c[0x0][0x380] ;  /* 0x0000e000ff047b82 */ /* 0x000e620000000a00 */
[C---:B--2---:R-:W-:Y:S01]  /*0740*/  @P1 IMAD R17, R18.reuse, R21, R16 ;  /* 0x0000001512111224 */ /* 0x044fe200078e0210 */
[----:B------:R-:W-:-:S03]  /*0750*/  @P1 IADD3 R18, PT, PT, R18, 0x2, RZ ;  /* 0x0000000212121810 */ /* 0x000fc60007ffe0ff */
[----:B0-----:R-:W-:-:S03]  /*0760*/  @P1 IMAD.WIDE R8, R17, 0x4, R8 ;  /* 0x0000000411081825 */ /* 0x001fc600078e0208 */
[----:B------:R-:W0:Y:S01]  /*0770*/  LDC.64 R2, c[0x0][0x388] ;  /* 0x0000e200ff027b82 */ /* 0x000e220000000a00 */
[----:B---3--:R-:W-:Y:S02]  /*0780*/  @P1 LEA R6, P2, R0, R6, 0x2 ;  /* 0x0000000600061211 */ /* 0x008fe400078410ff */
[----:B------:R-:W-:Y:S02]  /*0790*/  @!P0 IADD3 R17, PT, PT, R18, R19, RZ ;  /* 0x0000001312118210 */ /* 0x000fe40007ffe0ff */
[----:B------:R-:W-:Y:S01]  /*07a0*/  @P1 LEA.HI.X R7, R0, R7, R10, 0x2, P2 ;  /* 0x0000000700071211 */ /* 0x000fe200010f140a */
[----:B------:R-:W-:Y:S01]  /*07b0*/  @P1 IMAD.WIDE R10, R21, 0x4, R8 ;  /* 0x00000004150a1825 */ /* 0x000fe200078e0208 */
[----:B------:R-:W5:Y:S03]  /*07c0*/  @P1 LDG.E R0, desc[UR4][R8.64] ;  /* 0x0000000408001981 */ /* 0x000f66000c1e1900 */
[----:B----4-:R-:W-:Y:S01]  /*07d0*/  @!P0 IMAD R13, R18, R13, R16 ;  /* 0x0000000d120d8224 */ /* 0x010fe200078e0210 */
[----:B------:R-:W2:Y:S04]  /*07e0*/  @P1 LDG.E R7, desc[UR4][R6.64+0x4] ;  /* 0x0000040406071981 */ /* 0x000ea8000c1e1900 */
[----:B------:R-:W2:Y:S01]  /*07f0*/  @P1 LDG.E R10, desc[UR4][R10.64] ;  /* 0x000000040a0a1981 */ /* 0x000ea2000c1e1900 */
[----:B-1----:R-:W-:-:S06]  /*0800*/  @!P0 IMAD.WIDE.U32 R4, R17, 0x4, R4 ;  /* 0x0000000411048825 */ /* 0x002fcc00078e0004 */
[----:B------:R-:W3:Y:S01]  /*0810*/  @!P0 LDG.E R5, desc[UR4][R4.64] ;  /* 0x0000000404058981 */ /* 0x000ee2000c1e1900 */
[----:B0-----:R-:W-:-:S06]  /*0820*/  @!P0 IMAD.WIDE R2, R13, 0x4, R2 ;  /* 0x000000040d028825 */ /* 0x001fcc00078e0202 */
[----:B------:R-:W3:Y:S01]  /*0830*/  @!P0 LDG.E R2, desc[UR4][R2.64] ;  /* 0x0000000402028981 */ /* 0x000ee2000c1e1900 */
[----:B-----5:R-:W-:-:S04]  /*0840*/  @P1 IMAD R0, R15, R0, R22 ;  /* 0x000000000f001224 */ /* 0x020fc800078e0216 */
[----:B--2---:R-:W-:-:S04]  /*0850*/  @P1 IMAD R22, R7, R10, R0 ;  /* 0x0000000a07161224 */ /* 0x004fc800078e0200 */
[----:B---3--:R-:W-:-:S07]  /*0860*/  @!P0 IMAD R22, R5, R2, R22 ;  /* 0x0000000205168224 */ /* 0x008fce00078e0216 */
.L_x_0:
[----:B------:R-:W0:Y:S01]  /*0870*/  LDC.64 R2, c[0x0][0x390] ;  /* 0x0000e400ff027b82 */ /* 0x000e220000000a00 */
[----:B--2---:R-:W-:-:S05]  /*0880*/  IADD3 R19, PT, PT, R16, R19, RZ ;  /* 0x0000001310137210 */ /* 0x004fca0007ffe0ff */
[----:B0-----:R-:W-:-:S05]  /*0890*/  IMAD.WIDE R2, R19, 0x4, R2 ;  /* 0x0000000413027825 */ /* 0x001fca00078e0202 */
[----:B------:R-:W-:Y:S01]  /*08a0*/  STG.E desc[UR4][R2.64], R22 ;  /* 0x0000001602007986 */ /* 0x000fe2000c101904 */
[----:B------:R-:W-:Y:S05]  /*08b0*/  EXIT ;  /* 0x000000000000794d */ /* 0x000fea0003800000 */
.L_x_4:
[----:B------:R-:W-:-:S00]  /*08c0*/  BRA `(.L_x_4) ;  /* 0xfffffffc00fc7947 */ /* 0x000fc0000383ffff */
[----:B------:R-:W-:-:S00]  /*08d0*/  NOP ;  /* 0x0000000000007918 */ /* 0x000fc00000000000 */
        /* <DEDUP_REMOVED lines=10> */
.L_x_28:


//--------------------- .text._Z10matMultColPiS_S_iiii --------------------------
	.section	.text._Z10matMultColPiS_S_iiii,"ax",@progbits
	.align	128
        .global         _Z10matMultColPiS_S_iiii
        .type           _Z10matMultColPiS_S_iiii,@function
        .size           _Z10matMultColPiS_S_iiii,(.L_x_29 - _Z10matMultColPiS_S_iiii)
        .other          _Z10matMultColPiS_S_iiii,@"STO_CUDA_ENTRY STV_DEFAULT"
_Z10matMultColPiS_S_iiii:
.text._Z10matMultColPiS_S_iiii:
[----:B------:R-:W-:Y:S08]  /*0000*/  LDC R1, c[0x0][0x37c] ;  /* 0x0000df00ff017b82 */ /* 0x000ff00000000800 */
[----:B------:R-:W0:Y:S08]  /*0010*/  LDC.64 R12, c[0x0][0x398] ;  /* 0x0000e600ff0c7b82 */ /* 0x000e300000000a00 */
[----:B------:R-:W1:Y:S01]  /*0020*/  LDC R0, c[0x0][0x3a0] ;  /* 0x0000e800ff007b82 */ /* 0x000e620000000800 */
[----:B0-----:R-:W-:-:S04]  /*0030*/  ISETP.GE.AND P0, PT, R12, 0x1, PT ;  /* 0x000000010c00780c */ /* 0x001fc80003f06270 */
[----:B-1----:R-:W-:-:S13]  /*0040*/  ISETP.NE.OR P0, PT, R13, R0, !P0 ;  /* 0x000000000d00720c */ /* 0x002fda0004705670 */
[----:B------:R-:W-:Y:S05]  /*0050*/  @P0 EXIT ;  /* 0x000000000000094d */ /* 0x000fea0003800000 */
[----:B------:R-:W0:Y:S01]  /*0060*/  S2R R0, SR_TID.X ;  /* 0x0000000000007919 */ /* 0x000e220000002100 */
[----:B------:R-:W-:Y:S01]  /*0070*/  ISETP.GE.AND P0, PT, R13, 0x1, PT ;  /* 0x000000010d00780c */ /* 0x000fe20003f06270 */
[----:B------:R-:W1:-:S12]  /*0080*/  LDCU.64 UR6, c[0x0][0x358] ;  /* 0x00006b00ff0677ac */ /* 0x000e580008000a00 */
[----:B------:R-:W-:Y:S05]  /*0090*/  @!P0 BRA `(.L_x_5) ;  /* 0x0000000800288947 */ /* 0x000fea0003800000 */
[C---:B------:R-:W-:Y:S01]  /*00a0*/  LOP3.LUT R19, R13.reuse, 0x7, RZ, 0xc0, !PT ;  /* 0x000000070d137812 */ /* 0x040fe200078ec0ff */
[----:B------:R-:W-:Y:S01]  /*00b0*/  HFMA2 R15, -RZ, RZ, 0, 0 ;  /* 0x00000000ff0f7431 */ /* 0x000fe200000001ff */
[----:B------:R-:W-:Y:S02]  /*00c0*/  LOP3.LUT R12, R13, 0x7ffffff8, RZ, 0xc0, !PT ;  /* 0x7ffffff80d0c7812 */ /* 0x000fe400078ec0ff */
[----:B------:R-:W-:Y:S02]  /*00d0*/  IADD3 R2, PT, PT, R19, -0x1, RZ ;  /* 0xffffffff13027810 */ /* 0x000fe40007ffe0ff */
[----:B------:R-:W-:Y:S02]  /*00e0*/  LOP3.LUT R13, R13, 0x3, RZ, 0xc0, !PT ;  /* 0x000000030d0d7812 */ /* 0x000fe400078ec0ff */
[----:B------:R-:W-:Y:S02]  /*00f0*/  ISETP.GE.U32.AND P0, PT, R2, 0x3, PT ;  /* 0x000000030200780c */ /* 0x000fe40003f06070 */
[----:B------:R-:W-:-:S11]  /*0100*/  IADD3 R14, PT, PT, -R12, RZ, RZ ;  /* 0x000000ff0c0e7210 */ /* 0x000fd60007ffe1ff */
.L_x_10:
[----:B------:R-:W2:Y:S01]  /*0110*/  LDC R10, c[0x0][0x39c] ;  /* 0x0000e700ff0a7b82 */ /* 0x000ea20000000800 */
[----:B------:R-:W-:Y:S02]  /*0120*/  MOV R17, RZ ;  /* 0x000000ff00117202 */ /* 0x000fe40000000f00 */
[----:B------:R-:W-:Y:S02]  /*0130*/  MOV R18, RZ ;  /* 0x000000ff00127202 */ /* 0x000fe40000000f00 */
[----:B--2---:R-:W-:Y:S01]  /*0140*/  ISETP.GE.U32.AND P1, PT, R10, 0x8, PT ;  /* 0x000000080a00780c */ /* 0x004fe20003f26070 */
[----:B------:R-:W-:-:S12]  /*0150*/  IMAD R16, R15, R10, RZ ;  /* 0x0000000a0f107224 */ /* 0x000fd800078e02ff */
[----:B------:R-:W-:Y:S05]  /*0160*/  @!P1 BRA `(.L_x_6) ;  /* 0x0000000000c89947 */ /* 0x000fea0003800000 */
[----:B------:R-:W2:Y:S01]  /*0170*/  LDC.64 R2, c[0x0][0x380] ;  /* 0x0000e000ff027b82 */ /* 0x000ea20000000a00 */
[----:B------:R-:W-:Y:S02]  /*0180*/  MOV R18, RZ ;  /* 0x000000ff00127202 */ /* 0x000fe40000000f00 */
[----:B0-----:R-:W-:Y:S02]  /*0190*/  MOV R17, R0 ;  /* 0x0000000000117202 */ /* 0x001fe40000000f00 */
[----:B------:R-:W-:Y:S01]  /*01a0*/  MOV R11, R14 ;  /* 0x0000000e000b7202 */ /* 0x000fe20000000f00 */
[----:B--2---:R-:W-:-:S03]  /*01b0*/  IMAD.WIDE.U32 R2, R16, 0x4, R2 ;  /* 0x0000000410027825 */ /* 0x004fc600078e0002 */
[----:B------:R-:W-:-:S04]  /*01c0*/  IADD3 R5, P1, PT, R2, 0x10, RZ ;  /* 0x0000001002057810 */ /* 0x000fc80007f3e0ff */
[----:B------:R-:W-:-:S09]  /*01d0*/  IADD3.X R6, PT, PT, RZ, R3, RZ, P1, !PT ;  /* 0x00000003ff067210 */ /* 0x000fd20000ffe4ff */
.L_x_7:
[----:B------:R-:W0:Y:S01]  /*01e0*/  LDC.64 R28, c[0x0][0x388] ;  /* 0x0000e200ff1c7b82 */ /* 0x000e220000000a00 */
[----:B------:R-:W-:Y:S02]  /*01f0*/  MOV R2, R5 ;  /* 0x0000000500027202 */ /* 0x000fe40000000f00 */
[----:B------:R-:W-:-:S05]  /*0200*/  MOV R3, R6 ;  /* 0x0000000600037202 */ /* 0x000fca0000000f00 */
[----:B------:R-:W2:Y:S01]  /*0210*/  LDC R25, c[0x0][0x3a4] ;  /* 0x0000e900ff197b82 */ /* 0x000ea20000000800 */
[----:B-1----:R-:W3:Y:S04]  /*0220*/  LDG.E R21, desc[UR6][R2.64+-0x10] ;  /* 0xfffff00602157981 */ /* 0x002ee8000c1e1900 */
[----:B------:R-:W4:Y:S01]  /*0230*/  LDG.E R24, desc[UR6][R2.64+-0xc] ;  /* 0xfffff40602187981 */ /* 0x000f22000c1e1900 */
[----:B0-----:R-:W-:-:S05]  /*0240*/  IMAD.WIDE R28, R17, 0x4, R28 ;  /* 0x00000004111c7825 */ /* 0x001fca00078e021c */
[----:B------:R-:W3:Y:S01]  /*0250*/  LDG.E R26, desc[UR6][R28.64] ;  /* 0x000000061c1a7981 */ /* 0x000ee2000c1e1900 */
[----:B--2---:R-:W-:-:S05]  /*0260*/  IMAD.WIDE R22, R25, 0x4, R28 ;  /* 0x0000000419167825 */ /* 0x004fca00078e021c */
[----:B------:R0:W4:Y:S01]  /*0270*/  LDG.E R27, desc[UR6][R22.64] ;  /* 0x00000006161b7981 */ /* 0x000122000c1e1900 */
[----:B------:R-:W-:-:S03]  /*0280*/  IMAD.WIDE R4, R25, 0x4, R22 ;  /* 0x0000000419047825 */ /* 0x000fc600078e0216 */
[----:B------:R-:W2:Y:S01]  /*0290*/  LDG.E R29, desc[UR6][R2.64+-0x4] ;  /* 0xfffffc06021d7981 */ /* 0x000ea2000c1e1900 */
[----:B------:R-:W-:-:S03]  /*02a0*/  IMAD.WIDE R6, R25, 0x4, R4 ;  /* 0x0000000419067825 */ /* 0x000fc600078e0204 */
[----:B------:R-:W5:Y:S01]  /*02b0*/  LDG.E R5, desc[UR6][R4.64] ;  /* 0x0000000604057981 */ /* 0x000f62000c1e1900 */
[----:B------:R-:W-:-:S03]  /*02c0*/  IMAD.WIDE R8, R25, 0x4, R6 ;  /* 0x0000000419087825 */ /* 0x000fc600078e0206 */
[----:B------:R-:W2:Y:S04]  /*02d0*/  LDG.E R6, desc[UR6][R6.64] ;  /* 0x0000000606067981 */ /* 0x000ea8000c1e1900 */
[----:B------:R-:W2:Y:S04]  /*02e0*/  LDG.E R4, desc[UR6][R2.64+0x4] ;  /* 0x0000040602047981 */ /* 0x000ea8000c1e1900 */
[----:B------:R-:W2:Y:S01]  /*02f0*/  LDG.E R7, desc[UR6][R2.64] ;  /* 0x0000000602077981 */ /* 0x000ea2000c1e1900 */
[----:B---3--:R-:W-:-:S03]  /*0300*/  IMAD R26, R21, R26, R18 ;  /* 0x0000001a151a7224 */ /* 0x008fc600078e0212 */
[----:B------:R-:W5:Y:S01]  /*0310*/  LDG.E R18, desc[UR6][R2.64+-0x8] ;  /* 0xfffff80602127981 */ /* 0x000f62000c1e1900 */
[----:B------:R-:W-:-:S03]  /*0320*/  IMAD.WIDE R20, R25, 0x4, R8 ;  /* 0x0000000419147825 */ /* 0x000fc600078e0208 */
[----:B------:R-:W3:Y:S01]  /*0330*/  LDG.E R8, desc[UR6][R8.64] ;  /* 0x0000000608087981 */ /* 0x000ee2000c1e1900 */
[----:B0-----:R-:W-:-:S03]  /*0340*/  IMAD.WIDE R22, R25, 0x4, R20 ;  /* 0x0000000419167825 */ /* 0x001fc600078e0214 */
[----:B------:R-:W3:Y:S01]  /*0350*/  LDG.E R20, desc[UR6][R20.64] ;  /* 0x0000000614147981 */ /* 0x000ee2000c1e1900 */
[----:B----4-:R-:W-:Y:S02]  /*0360*/  IMAD R28, R24, R27, R26 ;  /* 0x0000001b181c7224 */ /* 0x010fe400078e021a */
[----:B------:R-:W-:Y:S01]  /*0370*/  IMAD.WIDE R26, R25, 0x4, R22 ;  /* 0x00000004191a7825 */ /* 0x000fe200078e0216 */
[----:B------:R-:W4:Y:S04]  /*0380*/  LDG.E R24, desc[UR6][R22.64] ;  /* 0x0000000616187981 */ /* 0x000f28000c1e1900 */
[----:B------:R-:W4:Y:S04]  /*0390*/  LDG.E R9, desc[UR6][R2.64+0xc] ;  /* 0x00000c0602097981 */ /* 0x000f28000c1e1900 */
[----:B------:R-:W4:Y:S04]  /*03a0*/  LDG.E R21, desc[UR6][R2.64+0x8] ;  /* 0x0000080602157981 */ /* 0x000f28000c1e1900 */
[----:B------:R-:W4:Y:S01]  /*03b0*/  LDG.E R26, desc[UR6][R26.64] ;  /* 0x000000061a1a7981 */ /* 0x000f22000c1e1900 */
[----:B------:R-:W-:-:S04]  /*03c0*/  IADD3 R11, PT, PT, R11, 0x8, RZ ;  /* 0x000000080b0b7810 */ /* 0x000fc80007ffe0ff */
[----:B------:R-:W-:Y:S02]  /*03d0*/  ISETP.NE.AND P1, PT, R11, RZ, PT ;  /* 0x000000ff0b00720c */ /* 0x000fe40003f25270 */
[----:B------:R-:W-:Y:S01]  /*03e0*/  LEA R17, R25, R17, 0x3 ;  /* 0x0000001119117211 */ /* 0x000fe200078e18ff */
[----:B-----5:R-:W-:-:S04]  /*03f0*/  IMAD R5, R18, R5, R28 ;  /* 0x0000000512057224 */ /* 0x020fc800078e021c */
[----:B--2---:R-:W-:-:S04]  /*0400*/  IMAD R5, R29, R6, R5 ;  /* 0x000000061d057224 */ /* 0x004fc800078e0205 */
[----:B---3--:R-:W-:-:S04]  /*0410*/  IMAD R5, R7, R8, R5 ;  /* 0x0000000807057224 */ /* 0x008fc800078e0205 */
[----:B------:R-:W-:Y:S01]  /*0420*/  IMAD R4, R4, R20, R5 ;  /* 0x0000001404047224 */ /* 0x000fe200078e0205 */
[----:B------:R-:W-:-:S04]  /*0430*/  IADD3 R5, P2, PT, R2, 0x20, RZ ;  /* 0x0000002002057810 */ /* 0x000fc80007f5e0ff */
[----:B------:R-:W-:Y:S01]  /*0440*/  IADD3.X R6, PT, PT, RZ, R3, RZ, P2, !PT ;  /* 0x00000003ff067210 */ /* 0x000fe200017fe4ff */
[----:B----4-:R-:W-:-:S04]  /*0450*/  IMAD R4, R21, R24, R4 ;  /* 0x0000001815047224 */ /* 0x010fc800078e0204 */
[----:B------:R-:W-:Y:S01]  /*0460*/  IMAD R18, R9, R26, R4 ;  /* 0x0000001a09127224 */ /* 0x000fe200078e0204 */
[----:B------:R-:W-:Y:S06]  /*0470*/  @P1 BRA `(.L_x_7) ;  /* 0xfffffffc00581947 */ /* 0x000fec000383ffff */
[----:B------:R-:W-:-:S07]  /*0480*/  MOV R17, R12 ;  /* 0x0000000c00117202 */ /* 0x000fce0000000f00 */
.L_x_6:
[----:B------:R-:W-:-:S13]  /*0490*/  ISETP.NE.AND P1, PT, R19, RZ, PT ;  /* 0x000000ff1300720c */ /* 0x000fda0003f25270 */
[----:B------:R-:W-:Y:S05]  /*04a0*/  @!P1 BRA `(.L_x_8) ;  /* 0x0000000000fc9947 */ /* 0x000fea0003800000 */
[----:B------:R-:W-:Y:S01]  /*04b0*/  ISETP.NE.AND P1, PT, R13, RZ, PT ;  /* 0x000000ff0d00720c */ /* 0x000fe20003f25270 */
[----:B------:R-:W-:-:S12]  /*04c0*/  @!P0 BRA `(.L_x_9) ;  /* 0x0000000000708947 */ /* 0x000fd80003800000 */
[----:B------:R-:W0:Y:S01]  /*04d0*/  LDC R11, c[0x0][0x3a4] ;  /* 0x0000e900ff0b7b82 */ /* 0x000e220000000800 */
[CC--:B------:R-:W-:Y:S02]  /*04e0*/  IADD3 R9, PT, PT, R16.reuse, R17.reuse, RZ ;  /* 0x0000001110097210 */ /* 0x0c0fe40007ffe0ff */
[----:B------:R-:W-:-:S05]  /*04f0*/  IADD3 R20, P2, PT, R16, R17, RZ ;  /* 0x0000001110147210 */ /* 0x000fca0007f5e0ff */
[----:B------:R-:W2:Y:S08]  /*0500*/  LDC.64 R4, c[0x0][0x388] ;  /* 0x0000e200ff047b82 */ /* 0x000eb00000000a00 */
[----:B------:R-:W3:Y:S08]  /*0510*/  LDC.64 R6, c[0x0][0x380] ;  /* 0x0000e000ff067b82 */ /* 0x000ef00000000a00 */
[----:B------:R-:W4:Y:S01]  /*0520*/  LDC.64 R2, c[0x0][0x380] ;  /* 0x0000e000ff027b82 */ /* 0x000f220000000a00 */
[----:B0-----:R-:W-:-:S04]  /*0530*/  IMAD R21, R17, R11, R0 ;  /* 0x0000000b11157224 */ /* 0x001fc800078e0200 */
[----:B--2---:R-:W-:Y:S01]  /*0540*/  IMAD.WIDE R4, R21, 0x4, R4 ;  /* 0x0000000415047825 */ /* 0x004fe200078e0204 */
[----:B------:R-:W-:-:S03]  /*0550*/  IADD3.X R21, PT, PT, RZ, RZ, RZ, P2, !PT ;  /* 0x000000ffff157210 */ /* 0x000fc600017fe4ff */
[----:B---3--:R-:W-:-:S04]  /*0560*/  IMAD.WIDE.U32 R6, R9, 0x4, R6 ;  /* 0x0000000409067825 */ /* 0x008fc800078e0006 */
[----:B------:R-:W-:Y:S02]  /*0570*/  IMAD.WIDE R8, R11, 0x4, R4 ;  /* 0x000000040b087825 */ /* 0x000fe400078e0204 */
[----:B-1----:R-:W2:Y:S01]  /*0580*/  LDG.E R7, desc[UR6][R6.64] ;  /* 0x0000000606077981 */ /* 0x002ea2000c1e1900 */
[----:B----4-:R-:W-:-:S03]  /*0590*/  LEA R2, P2, R20, R2, 0x2 ;  /* 0x0000000214027211 */ /* 0x010fc600078410ff */
[----:B------:R-:W2:Y:S01]  /*05a0*/  LDG.E R4, desc[UR6][R4.64] ;  /* 0x0000000604047981 */ /* 0x000ea2000c1e1900 */
[----:B------:R-:W-:Y:S01]  /*05b0*/  LEA.HI.X R3, R20, R3, R21, 0x2, P2 ;  /* 0x0000000314037211 */ /* 0x000fe200010f1415 */
        /* <DEDUP_REMOVED lines=13> */
.L_x_9:
[----:B------:R-:W-:Y:S05]  /*0690*/  @!P1 BRA `(.L_x_8) ;  /* 0x0000000000809947 */ /* 0x000fea0003800000 */
[----:B------:R-:W-:Y:S01]  /*06a0*/  ISETP.NE.AND P2, PT, R13, 0x1, PT ;  /* 0x000000010d00780c */ /* 0x000fe20003f45270 */
[----:B------:R-:W2:Y:S01]  /*06b0*/  LDC.64 R8, c[0x0][0x380] ;  /* 0x0000e000ff087b82 */ /* 0x000ea20000000a00 */
[----:B------:R-:W-:-:S07]  /*06c0*/  LOP3.LUT P1, RZ, R10, 0x1, RZ, 0xc0, !PT ;  /* 0x000000010aff7812 */ /* 0x000fce000782c0ff */
[----:B------:R-:W3:Y:S04]  /*06d0*/  LDC.64 R10, c[0x0][0x388] ;  /* 0x0000e200ff0a7b82 */ /* 0x000ee80000000a00 */
[CC--:B------:R-:W-:Y:S02]  /*06e0*/  @P2 IADD3 R21, P3, PT, R16.reuse, R17.reuse, RZ ;  /* 0x0000001110152210 */ /* 0x0c0fe40007f7e0ff */
[----:B------:R-:W-:Y:S02]  /*06f0*/  @P2 IADD3 R25, PT, PT, R16, R17, RZ ;  /* 0x0000001110192210 */ /* 0x000fe40007ffe0ff */
[----:B------:R-:W0:Y:S01]  /*0700*/  @P2 LDC R23, c[0x0][0x3a4] ;  /* 0x0000e900ff172b82 */ /* 0x000e220000000800 */
[----:B------:R-:W-:-:S07]  /*0710*/  @P2 IADD3.X R22, PT, PT, RZ, RZ, RZ, P3, !PT ;  /* 0x000000ffff162210 */ /* 0x000fce0001ffe4ff */
[----:B------:R-:W4:Y:S01]  /*0720*/  @P2 LDC.64 R2, c[0x0][0x380] ;  /* 0x0000e000ff022b82 */ /* 0x000f220000000a00 */
[----:B--2---:R-:W-:-:S06]  /*0730*/  @P2 IMAD.WIDE.U32 R8, R25, 0x4, R8 ;  /* 0x0000000419082825 */ /* 0x004fcc00078e0008 */
[----:B-1----:R-:W2:Y:S01]  /*0740*/  @P2 LDG.E R9, desc[UR6][R8.64] ;  /* 0x0000000608092981 */ /* 0x002ea2000c1e1900 */
[----:B------:R-:W1:Y:S08]  /*0750*/  @P1 LDC R20, c[0x0][0x3a4] ;  /* 0x0000e900ff141b82 */ /* 0x000e700000000800 */
[----:B------:R-:W5:Y:S01]  /*0760*/  LDC.64 R4, c[0x0][0x380] ;  /* 0x0000e000ff047b82 */ /* 0x000f620000000a00 */
[C---:B0-----:R-:W-:Y:S01]  /*0770*/  @P2 IMAD R27, R17.reuse, R23, R0 ;  /* 0x00000017111b2224 */ /* 0x041fe200078e0200 */
[----:B------:R-:W-:-:S03]  /*0780*/  @P2 IADD3 R17, PT, PT, R17, 0x2, RZ ;  /* 0x0000000211112810 */ /* 0x000fc60007ffe0ff */
[----:B---3--:R-:W-:-:S03]  /*0790*/  @P2 IMAD.WIDE R10, R27, 0x4, R10 ;  /* 0x000000041b0a2825 */ /* 0x008fc600078e020a */
[----:B------:R-:W0:Y:S01]  /*07a0*/  LDC.64 R6, c[0x0][0x388] ;  /* 0x0000e200ff067b82 */ /* 0x000e220000000a00 */
[----:B----4-:R-:W-:-:S04]  /*07b0*/  @P2 LEA R2, P3, R21, R2, 0x2 ;  /* 0x0000000215022211 */ /* 0x010fc800078610ff */
[----:B------:R-:W-:Y:S01]  /*07c0*/  @P2 LEA.HI.X R3, R21, R3, R22, 0x2, P3 ;  /* 0x0000000315032211 */ /* 0x000fe200018f1416 */
[----:B------:R-:W-:Y:S01]  /*07d0*/  @P2 IMAD.WIDE R22, R23, 0x4, R10 ;  /* 0x0000000417162825 */ /* 0x000fe200078e020a */
[----:B------:R-:W-:Y:S02]  /*07e0*/  @P1 IADD3 R21, PT, PT, R16, R17, RZ ;  /* 0x0000001110151210 */ /* 0x000fe40007ffe0ff */
[----:B------:R-:W2:Y:S01]  /*07f0*/  @P2 LDG.E R16, desc[UR6][R10.64] ;  /* 0x000000060a102981 */ /* 0x000ea2000c1e1900 */
[----:B-1----:R-:W-:-:S03]  /*0800*/  @P1 IMAD R17, R17, R20, R0 ;  /* 0x0000001411111224 */ /* 0x002fc600078e0200 */
[----:B------:R-:W3:Y:S01]  /*0810*/  @P2 LDG.E R2, desc[UR6][R2.64+0x4] ;  /* 0x0000040602022981 */ /* 0x000ee2000c1e1900 */
[----:B-----5:R-:W-:-:S03]  /*0820*/  @P1 IMAD.WIDE.U32 R4, R21, 0x4, R4 ;  /* 0x0000000415041825 */ /* 0x020fc600078e0004 */
[----:B------:R-:W3:Y:S04]  /*0830*/  @P2 LDG.E R22, desc[UR6][R22.64] ;  /* 0x0000000616162981 */ /* 0x000ee8000c1e1900 */
[----:B------:R-:W4:Y:S01]  /*0840*/  @P1 LDG.E R5, desc[UR6][R4.64] ;  /* 0x0000000604051981 */ /* 0x000f22000c1e1900 */
[----:B0-----:R-:W-:-:S06]  /*0850*/  @P1 IMAD.WIDE R6, R17, 0x4, R6 ;  /* 0x0000000411061825 */ /* 0x001fcc00078e0206 */
[----:B------:R-:W4:Y:S01]  /*0860*/  @P1 LDG.E R6, desc[UR6][R6.64] ;  /* 0x0000000606061981 */ /* 0x000f22000c1e1900 */
[----:B--2---:R-:W-:-:S04]  /*0870*/  @P2 IMAD R9, R9, R16, R18 ;  /* 0x0000001009092224 */ /* 0x004fc800078e0212 */
[----:B---3--:R-:W-:-:S04]  /*0880*/  @P2 IMAD R18, R2, R22, R9 ;  /* 0x0000001602122224 */ /* 0x008fc800078e0209 */
[----:B----4-:R-:W-:-:S07]  /*0890*/  @P1 IMAD R18, R5, R6, R18 ;  /* 0x0000000605121224 */ /* 0x010fce00078e0212 */
.L_x_8:
[----:B------:R-:W0:Y:S01]  /*08a0*/  LDCU UR4, c[0x0][0x3a4] ;  /* 0x00007480ff0477ac */ /* 0x000e220008000800 */
[----:B------:R-:W2:Y:S01]  /*08b0*/  LDC.64 R2, c[0x0][0x390] ;  /* 0x0000e400ff027b82 */ /* 0x000ea20000000a00 */
[C---:B0-----:R-:W-:Y:S01]  /*08c0*/  IMAD R5, R15.reuse, UR4, R0 ;  /* 0x000000040f057c24 */ /* 0x041fe2000f8e0200 */
[----:B------:R-:W0:Y:S01]  /*08d0*/  LDCU UR4, c[0x0][0x398] ;  /* 0x00007300ff0477ac */ /* 0x000e220008000800 */
[----:B------:R-:W-:Y:S02]  /*08e0*/  IADD3 R15, PT, PT, R15, 0x1, RZ ;  /* 0x000000010f0f7810 */ /* 0x000fe40007ffe0ff */
[----:B--2---:R-:W-:-:S05]  /*08f0*/  IMAD.WIDE R2, R5, 0x4, R2 ;  /* 0x0000000405027825 */ /* 0x004fca00078e0202 */
[----:B-1----:R1:W-:Y:S01]  /*0900*/  STG.E desc[UR6][R2.64], R18 ;  /* 0x0000001202007986 */ /* 0x0023e2000c101906 */
[----:B0-----:R-:W-:-:S13]  /*0910*/  ISETP.NE.AND P1, PT, R15, UR4, PT ;  /* 0x000000040f007c0c */ /* 0x001fda000bf25270 */
[----:B-1----:R-:W-:Y:S05]  /*0920*/  @!P1 EXIT ;  /* 0x000000000000994d */ /* 0x002fea0003800000 */
[----:B------:R-:W-:Y:S05]  /*0930*/  BRA `(.L_x_10) ;  /* 0xfffffff400f47947 */ /* 0x000fea000383ffff */
.L_x_5:
[C---:B------:R-:W-:Y:S01]  /*0940*/  ISETP.GE.U32.AND P0, PT, R12.reuse, 0x8, PT ;  /* 0x000000080c00780c */ /* 0x040fe20003f06070 */
[----:B------:R-:W-:Y:S01]  /*0950*/  HFMA2 R3, -RZ, RZ, 0, 0 ;  /* 0x00000000ff037431 */ /* 0x000fe200000001ff */
[----:B------:R-:W-:-:S04]  /*0960*/  LOP3.LUT R2, R12, 0x7, RZ, 0xc0, !PT ;  /* 0x000000070c027812 */ /* 0x000fc800078ec0ff */
[----:B------:R-:W-:-:S07]  /*0970*/  ISETP.NE.AND P1, PT, R2, RZ, PT ;  /* 0x000000ff0200720c */ /* 0x000fce0003f25270 */
[----:B------:R-:W-:Y:S06]  /*0980*/  @!P0 BRA `(.L_x_11) ;  /* 0x0000000000608947 */ /* 0x000fec0003800000 */
[----:B------:R-:W2:Y:S01]  /*0990*/  LDC R13, c[0x0][0x3a4] ;  /* 0x0000e900ff0d7b82 */ /* 0x000ea20000000800 */
[----:B------:R-:W-:Y:S01]  /*09a0*/  LOP3.LUT R3, R12, 0x7ffffff8, RZ, 0xc0, !PT ;  /* 0x7ffffff80c037812 */ /* 0x000fe200078ec0ff */
[----:B------:R-:W-:-:S06]  /*09b0*/  UMOV UR4, URZ ;  /* 0x000000ff00047c82 */ /* 0x000fcc0008000000 */
[----:B------:R-:W3:Y:S02]  /*09c0*/  LDC.64 R4, c[0x0][0x390] ;  /* 0x0000e400ff047b82 */ /* 0x000ee40000000a00 */
.L_x_12:
[----:B0-2-4-:R-:W-:Y:S01]  /*09d0*/  IMAD R7, R13, UR4, R0 ;  /* 0x000000040d077c24 */ /* 0x015fe2000f8e0200 */
[----:B------:R-:W-:-:S03]  /*09e0*/  UIADD3 UR4, UPT, UPT, UR4, 0x8, URZ ;  /* 0x0000000804047890 */ /* 0x000fc6000fffe0ff */
[----:B---3--:R-:W-:-:S03]  /*09f0*/  IMAD.WIDE R6, R7, 0x4, R4 ;  /* 0x0000000407067825 */ /* 0x008fc600078e0204 */
[----:B------:R-:W-:Y:S02]  /*0a00*/  ISETP.NE.AND P0, PT, R3, UR4, PT ;  /* 0x0000000403007c0c */ /* 0x000fe4000bf05270 */
[----:B-1----:R4:W-:Y:S01]  /*0a10*/  STG.E desc[UR6][R6.64], RZ ;  /* 0x000000ff06007986 */ /* 0x0029e2000c101906 */
[----:B------:R-:W-:-:S05]  /*0a20*/  IMAD.WIDE R8, R13, 0x4, R6 ;  /* 0x000000040d087825 */ /* 0x000fca00078e0206 */
[----:B------:R4:W-:Y:S01]  /*0a30*/  STG.E desc[UR6][R8.64], RZ ;  /* 0x000000ff08007986 */ /* 0x0009e2000c101906 */
        /* <DEDUP_REMOVED lines=12> */
[----:B------:R-:W-:Y:S05]  /*0b00*/  @P0 BRA `(.L_x_12) ;  /* 0xfffffffc00b00947 */ /* 0x000fea000383ffff */
.L_x_11:
[----:B-1----:R-:W-:Y:S05]  /*0b10*/  @!P1 EXIT ;  /* 0x000000000000994d */ /* 0x002fea0003800000 */
[----:B------:R-:W-:Y:S02]  /*0b20*/  ISETP.GE.U32.AND P0, PT, R2, 0x4, PT ;  /* 0x000000040200780c */ /* 0x000fe40003f06070 */
[----:B------:R-:W-:-:S04]  /*0b30*/  LOP3.LUT R13, R12, 0x3, RZ, 0xc0, !PT ;  /* 0x000000030c0d7812 */ /* 0x000fc800078ec0ff */
[----:B------:R-:W-:-:S07]  /*0b40*/  ISETP.NE.AND P1, PT, R13, RZ, PT ;  /* 0x000000ff0d00720c */ /* 0x000fce0003f25270 */
[----:B------:R-:W-:Y:S06]  /*0b50*/  @!P0 BRA `(.L_x_13) ;  /* 0x0000000000308947 */ /* 0x000fec0003800000 */
[----:B----4-:R-:W0:Y:S08]  /*0b60*/  LDC R11, c[0x0][0x3a4] ;  /* 0x0000e900ff0b7b82 */ /* 0x010e300000000800 */
[----:B------:R-:W1:Y:S01]  /*0b70*/  LDC.64 R4, c[0x0][0x390] ;  /* 0x0000e400ff047b82 */ /* 0x000e620000000a00 */
[C---:B0-----:R-:W-:Y:S01]  /*0b80*/  IMAD R7, R3.reuse, R11, R0 ;  /* 0x0000000b03077224 */ /* 0x041fe200078e0200 */
[----:B------:R-:W-:-:S03]  /*0b90*/  IADD3 R3, PT, PT, R3, 0x4, RZ ;  /* 0x0000000403037810 */ /* 0x000fc60007ffe0ff */
[----:B-1----:R-:W-:-:S05]  /*0ba0*/  IMAD.WIDE R4, R7, 0x4, R4 ;  /* 0x0000000407047825 */ /* 0x002fca00078e0204 */
[----:B------:R1:W-:Y:S01]  /*0bb0*/  STG.E desc[UR6][R4.64], RZ ;  /* 0x000000ff04007986 */ /* 0x0003e2000c101906 */
[----:B------:R-:W-:-:S05]  /*0bc0*/  IMAD.WIDE R6, R11, 0x4, R4 ;  /* 0x000000040b067825 */ /* 0x000fca00078e0204 */
[----:B------:R1:W-:Y:S01]  /*0bd0*/  STG.E desc[UR6][R6.64], RZ ;  /* 0x000000ff06007986 */ /* 0x0003e2000c101906 */
[----:B------:R-:W-:-:S05]  /*0be0*/  IMAD.WIDE R8, R11, 0x4, R6 ;  /* 0x000000040b087825 */ /* 0x000fca00078e0206 */
[----:B------:R1:W-:Y:S01]  /*0bf0*/  STG.E desc[UR6][R8.64], RZ ;  /* 0x000000ff08007986 */ /* 0x0003e2000c101906 */
[----:B------:R-:W-:-:S05]  /*0c00*/  IMAD.WIDE R10, R11, 0x4, R8 ;  /* 0x000000040b0a7825 */ /* 0x000fca00078e0208 */
[----:B------:R1:W-:Y:S02]  /*0c10*/  STG.E desc[UR6][R10.64], RZ ;  /* 0x000000ff0a007986 */ /* 0x0003e4000c101906 */
.L_x_13:
[----:B------:R-:W-:Y:S05]  /*0c20*/  @!P1 EXIT ;  /* 0x000000000000994d */ /* 0x000fea0003800000 */
[----:B------:R-:W-:Y:S02]  /*0c30*/  ISETP.NE.AND P0, PT, R13, 0x1, PT ;  /* 0x000000010d00780c */ /* 0x000fe40003f05270 */
[----:B------:R-:W-:-:S04]  /*0c40*/  LOP3.LUT R12, R12, 0x1, RZ, 0xc0, !PT ;  /* 0x000000010c0c7812 */ /* 0x000fc800078ec0ff */
[----:B------:R-:W-:-:S07]  /*0c50*/  ISETP.NE.U32.AND P1, PT, R12, 0x1, PT ;  /* 0x000000010c00780c */ /* 0x000fce0003f25070 */
[----:B------:R-:W-:Y:S06]  /*0c60*/  @!P0 BRA `(.L_x_14) ;  /* 0x0000000000208947 */ /* 0x000fec0003800000 */
[----:B-1--4-:R-:W0:Y:S08]  /*0c70*/  LDC R7, c[0x0][0x3a4] ;  /* 0x0000e900ff077b82 */ /* 0x012e300000000800 */
[----:B------:R-:W1:Y:S01]  /*0c80*/  LDC.64 R4, c[0x0][0x390] ;  /* 0x0000e400ff047b82 */ /* 0x000e620000000a00 */
[C---:B0-----:R-:W-:Y:S01]  /*0c90*/  IMAD R9, R3.reuse, R7, R0 ;  /* 0x0000000703097224 */ /* 0x041fe200078e0200 */
[----:B------:R-:W-:-:S03]  /*0ca0*/  IADD3 R3, PT, PT, R3, 0x2, RZ ;  /* 0x0000000203037810 */ /* 0x000fc60007ffe0ff */
[----:B-1----:R-:W-:-:S05]  /*0cb0*/  IMAD.WIDE R4, R9, 0x4, R4 ;  /* 0x0000000409047825 */ /* 0x002fca00078e0204 */
[----:B------:R2:W-:Y:S01]  /*0cc0*/  STG.E desc[UR6][R4.64], RZ ;  /* 0x000000ff04007986 */ /* 0x0005e2000c101906 */
[----:B------:R-:W-:-:S05]  /*0cd0*/  IMAD.WIDE R6, R7, 0x4, R4 ;  /* 0x0000000407067825 */ /* 0x000fca00078e0204 */
[----:B------:R2:W-:Y:S02]  /*0ce0*/  STG.E desc[UR6][R6.64], RZ ;  /* 0x000000ff06007986 */ /* 0x0005e4000c101906 */
.L_x_14:
[----:B------:R-:W-:Y:S05]  /*0cf0*/  @P1 EXIT ;  /* 0x000000000000194d */ /* 0x000fea0003800000 */
[----:B-12---:R-:W1:Y:S01]  /*0d00*/  LDC.64 R4, c[0x0][0x390] ;  /* 0x0000e400ff047b82 */ /* 0x006e620000000a00 */
[----:B------:R-:W0:Y:S02]  /*0d10*/  LDCU UR4, c[0x0][0x3a4] ;  /* 0x00007480ff0477ac */ /* 0x000e240008000800 */
[----:B0-----:R-:W-:-:S04]  /*0d20*/  IMAD R3, R3, UR4, R0 ;  /* 0x0000000403037c24 */ /* 0x001fc8000f8e0200 */
[----:B-1----:R-:W-:-:S05]  /*0d30*/  IMAD.WIDE R2, R3, 0x4, R4 ;  /* 0x0000000403027825 */ /* 0x002fca00078e0204 */
[----:B------:R-:W-:Y:S01]  /*0d40*/  STG.E desc[UR6][R2.64], RZ ;  /* 0x000000ff02007986 */ /* 0x000fe2000c101906 */
[----:B------:R-:W-:Y:S05]  /*0d50*/  EXIT ;  /* 0x000000000000794d */ /* 0x000fea0003800000 */
.L_x_15:
        /* <DEDUP_REMOVED lines=10> */
.L_x_29:


//--------------------- .text._Z10matMultRowPiS_S_iiii --------------------------
	.section	.text._Z10matMultRowPiS_S_iiii,"ax",@progbits
	.align	128
        .global         _Z10matMultRowPiS_S_iiii
        .type           _Z10matMultRowPiS_S_iiii,@function
        .size           _Z10matMultRowPiS_S_iiii,(.L_x_30 - _Z10matMultRowPiS_S_iiii)
        .other          _Z10matMultRowPiS_S_iiii,@"STO_CUDA_ENTRY STV_DEFAULT"
_Z10matMultRowPiS_S_iiii:
.text._Z10matMultRowPiS_S_iiii:
        /* <DEDUP_REMOVED lines=8> */
[----:B------:R-:W1:Y:S01]  /*0080*/  LDCU.64 UR6, c[0x0][0x358] ;  /* 0x00006b00ff0677ac */ /* 0x000e620008000a00 */
[----:B0-----:R-:W-:-:S11]  /*0090*/  IMAD R0, R2, R3, RZ ;  /* 0x0000000302007224 */ /* 0x001fd600078e02ff */
[----:B-1----:R-:W-:Y:S05]  /*00a0*/  @!P0 BRA `(.L_x_16) ;  /* 0x0000000800808947 */ /* 0x002fea0003800000 */
[----:B------:R-:W0:Y:S01]  /*00b0*/  LDCU.64 UR4, c[0x0][0x380] ;  /* 0x00007000ff0477ac */ /* 0x000e220008000a00 */
[----:B------:R-:W-:Y:S01]  /*00c0*/  IMAD R2, R2, R7, RZ ;  /* 0x0000000702027224 */ /* 0x000fe200078e02ff */
[C---:B------:R-:W-:Y:S01]  /*00d0*/  LOP3.LUT R5, R7.reuse, 0x7ffffff8, RZ, 0xc0, !PT ;  /* 0x7ffffff807057812 */ /* 0x040fe200078ec0ff */
[----:B------:R-:W-:Y:S01]  /*00e0*/  IMAD.MOV.U32 R9, RZ, RZ, RZ ;  /* 0x000000ffff097224 */ /* 0x000fe200078e00ff */
[----:B------:R-:W-:Y:S02]  /*00f0*/  LOP3.LUT R6, R7, 0x7, RZ, 0xc0, !PT ;  /* 0x0000000707067812 */ /* 0x000fe400078ec0ff */
[----:B------:R-:W-:Y:S02]  /*0100*/  SHF.L.U32 R3, R3, 0x3, RZ ;  /* 0x0000000303037819 */ /* 0x000fe400000006ff */
[----:B------:R-:W-:Y:S02]  /*0110*/  LOP3.LUT R7, R7, 0x3, RZ, 0xc0, !PT ;  /* 0x0000000307077812 */ /* 0x000fe400078ec0ff */
[----:B------:R-:W-:-:S02]  /*0120*/  IADD3 R8, PT, PT, -R5, RZ, RZ ;  /* 0x000000ff05087210 */ /* 0x000fc40007ffe1ff */
[----:B0-----:R-:W-:-:S04]  /*0130*/  LEA R4, P0, R2, UR4, 0x2 ;  /* 0x0000000402047c11 */ /* 0x001fc8000f8010ff */
[----:B------:R-:W-:Y:S02]  /*0140*/  LEA.HI.X R10, R2, UR5, RZ, 0x2, P0 ;  /* 0x00000005020a7c11 */ /* 0x000fe400080f14ff */
[----:B------:R-:W-:-:S05]  /*0150*/  IADD3 R4, P0, PT, R4, 0x10, RZ ;  /* 0x0000001004047810 */ /* 0x000fca0007f1e0ff */
[----:B------:R-:W-:-:S08]  /*0160*/  IMAD.X R10, RZ, RZ, R10, P0 ;  /* 0x000000ffff0a7224 */ /* 0x000fd000000e060a */
.L_x_22:
[----:B0-----:R-:W0:Y:S01]  /*0170*/  LDCU UR4, c[0x0][0x39c] ;  /* 0x00007380ff0477ac */ /* 0x001e220008000800 */
[----:B------:R-:W-:Y:S02]  /*0180*/  HFMA2 R11, -RZ, RZ, 0, 0 ;  /* 0x00000000ff0b7431 */ /* 0x000fe400000001ff */
[----:B------:R-:W-:Y:S01]  /*0190*/  IMAD.MOV.U32 R29, RZ, RZ, RZ ;  /* 0x000000ffff1d7224 */ /* 0x000fe200078e00ff */
[----:B0-----:R-:W-:-:S09]  /*01a0*/  UISETP.GE.U32.AND UP0, UPT, UR4, 0x8, UPT ;  /* 0x000000080400788c */ /* 0x001fd2000bf06070 */
[----:B------:R-:W-:Y:S05]  /*01b0*/  BRA.U !UP0, `(.L_x_17) ;  /* 0x0000000108f47547 */ /* 0x000fea000b800000 */
[----:B------:R-:W0:Y:S01]  /*01c0*/  LDC R28, c[0x0][0x3a4] ;  /* 0x0000e900ff1c7b82 */ /* 0x000e220000000800 */
[----:B------:R-:W-:Y:S01]  /*01d0*/  MOV R29, RZ ;  /* 0x000000ff001d7202 */ /* 0x000fe20000000f00 */
[----:B------:R-:W-:Y:S01]  /*01e0*/  IMAD.MOV.U32 R18, RZ, RZ, R4 ;  /* 0x000000ffff127224 */ /* 0x000fe200078e0004 */
[----:B------:R-:W-:Y:S01]  /*01f0*/  MOV R19, R10 ;  /* 0x0000000a00137202 */ /* 0x000fe20000000f00 */
[----:B------:R-:W-:-:S04]  /*0200*/  IMAD.MOV.U32 R11, RZ, RZ, R8 ;  /* 0x000000ffff0b7224 */ /* 0x000fc800078e0008 */
[----:B------:R-:W1:Y:S01]  /*0210*/  LDC.64 R14, c[0x0][0x388] ;  /* 0x0000e200ff0e7b82 */ /* 0x000e620000000a00 */
[----:B0-----:R-:W-:Y:S01]  /*0220*/  IADD3 R22, PT, PT, R9, R28, RZ ;  /* 0x0000001c09167210 */ /* 0x001fe20007ffe0ff */
[C-C-:B------:R-:W-:Y:S01]  /*0230*/  IMAD R23, R28.reuse, 0x2, R9.reuse ;  /* 0x000000021c177824 */ /* 0x140fe200078e0209 */
[C---:B------:R-:W-:Y:S01]  /*0240*/  LEA R25, R28.reuse, R9, 0x2 ;  /* 0x000000091c197211 */ /* 0x040fe200078e10ff */
[C-C-:B------:R-:W-:Y:S02]  /*0250*/  IMAD R24, R28.reuse, 0x3, R9.reuse ;  /* 0x000000031c187824 */ /* 0x140fe400078e0209 */
[C-C-:B------:R-:W-:Y:S02]  /*0260*/  IMAD R26, R28.reuse, 0x5, R9.reuse ;  /* 0x000000051c1a7824 */ /* 0x140fe400078e0209 */
[C-C-:B------:R-:W-:Y:S02]  /*0270*/  IMAD R27, R28.reuse, 0x6, R9.reuse ;  /* 0x000000061c1b7824 */ /* 0x140fe400078e0209 */
[----:B------:R-:W-:-:S02]  /*0280*/  IMAD R28, R28, 0x7, R9 ;  /* 0x000000071c1c7824 */ /* 0x000fc400078e0209 */
[----:B-1----:R-:W-:-:S07]  /*0290*/  IMAD.WIDE.U32 R12, R9, 0x4, R14 ;  /* 0x00000004090c7825 */ /* 0x002fce00078e000e */
.L_x_18:
[----:B------:R-:W-:Y:S01]  /*02a0*/  IMAD.MOV.U32 R16, RZ, RZ, R18 ;  /* 0x000000ffff107224 */ /* 0x000fe200078e0012 */
[----:B------:R-:W-:Y:S02]  /*02b0*/  MOV R17, R19 ;  /* 0x0000001300117202 */ /* 0x000fe40000000f00 */
[----:B------:R-:W2:Y:S04]  /*02c0*/  LDG.E R19, desc[UR6][R12.64] ;  /* 0x000000060c137981 */ /* 0x000ea8000c1e1900 */
[----:B------:R-:W2:Y:S01]  /*02d0*/  LDG.E R18, desc[UR6][R16.64+-0x10] ;  /* 0xfffff00610127981 */ /* 0x000ea2000c1e1900 */
[----:B------:R-:W-:-:S06]  /*02e0*/  IMAD.WIDE.U32 R20, R22, 0x4, R14 ;  /* 0x0000000416147825 */ /* 0x000fcc00078e000e */
[----:B------:R-:W3:Y:S01]  /*02f0*/  LDG.E R20, desc[UR6][R20.64] ;  /* 0x0000000614147981 */ /* 0x000ee2000c1e1900 */
[----:B--2---:R-:W-:-:S03]  /*0300*/  IMAD R18, R18, R19, R29 ;  /* 0x0000001312127224 */ /* 0x004fc600078e021d */
[----:B------:R-:W3:Y:S02]  /*0310*/  LDG.E R19, desc[UR6][R16.64+-0xc] ;  /* 0xfffff40610137981 */ /* 0x000ee4000c1e1900 */
[----:B---3--:R-:W-:Y:S02]  /*0320*/  IMAD R29, R19, R20, R18 ;  /* 0x00000014131d7224 */ /* 0x008fe400078e0212 */
[----:B------:R-:W-:Y:S01]  /*0330*/  IMAD.WIDE.U32 R18, R23, 0x4, R14 ;  /* 0x0000000417127825 */ /* 0x000fe200078e000e */
[----:B------:R-:W2:Y:S05]  /*0340*/  LDG.E R20, desc[UR6][R16.64+-0x4] ;  /* 0xfffffc0610147981 */ /* 0x000eaa000c1e1900 */
[----:B------:R-:W3:Y:S04]  /*0350*/  LDG.E R19, desc[UR6][R18.64] ;  /* 0x0000000612137981 */ /* 0x000ee8000c1e1900 */
[----:B------:R-:W3:Y:S02]  /*0360*/  LDG.E R18, desc[UR6][R16.64+-0x8] ;  /* 0xfffff80610127981 */ /* 0x000ee4000c1e1900 */
[----:B---3--:R-:W-:-:S02]  /*0370*/  IMAD R29, R18, R19, R29 ;  /* 0x00000013121d7224 */ /* 0x008fc400078e021d */
[----:B------:R-:W-:-:S06]  /*0380*/  IMAD.WIDE.U32 R18, R24, 0x4, R14 ;  /* 0x0000000418127825 */ /* 0x000fcc00078e000e */
[----:B------:R-:W2:Y:S02]  /*0390*/  LDG.E R18, desc[UR6][R18.64] ;  /* 0x0000000612127981 */ /* 0x000ea4000c1e1900 */
[----:B--2---:R-:W-:Y:S02]  /*03a0*/  IMAD R29, R20, R18, R29 ;  /* 0x00000012141d7224 */ /* 0x004fe400078e021d */
[----:B------:R-:W-:-:S06]  /*03b0*/  IMAD.WIDE.U32 R20, R25, 0x4, R14 ;  /* 0x0000000419147825 */ /* 0x000fcc00078e000e */
        /* <DEDUP_REMOVED lines=9> */
[----:B------:R-:W2:Y:S01]  /*0450*/  LDG.E R18, desc[UR6][R18.64] ;  /* 0x0000000612127981 */ /* 0x000ea2000c1e1900 */
[----:B------:R-:W-:Y:S01]  /*0460*/  IADD3 R11, PT, PT, R11, 0x8, RZ ;  /* 0x000000080b0b7810 */ /* 0x000fe20007ffe0ff */
[----:B--2---:R-:W-:-:S02]  /*0470*/  IMAD R29, R20, R18, R29 ;  /* 0x00000012141d7224 */ /* 0x004fc400078e021d */
[----:B------:R-:W-:-:S06]  /*0480*/  IMAD.WIDE.U32 R20, R28, 0x4, R14 ;  /* 0x000000041c147825 */ /* 0x000fcc00078e000e */
[----:B------:R-:W2:Y:S04]  /*0490*/  LDG.E R21, desc[UR6][R20.64] ;  /* 0x0000000614157981 */ /* 0x000ea8000c1e1900 */
[----:B------:R-:W2:Y:S01]  /*04a0*/  LDG.E R20, desc[UR6][R16.64+0xc] ;  /* 0x00000c0610147981 */ /* 0x000ea2000c1e1900 */
[----:B------:R-:W-:-:S05]  /*04b0*/  IADD3 R18, P0, PT, R16, 0x20, RZ ;  /* 0x0000002010127810 */ /* 0x000fca0007f1e0ff */
[----:B------:R-:W-:Y:S01]  /*04c0*/  IMAD.X R19, RZ, RZ, R17, P0 ;  /* 0x000000ffff137224 */ /* 0x000fe200000e0611 */
[----:B------:R-:W-:Y:S01]  /*04d0*/  ISETP.NE.AND P0, PT, R11, RZ, PT ;  /* 0x000000ff0b00720c */ /* 0x000fe20003f05270 */
[C---:B------:R-:W-:Y:S01]  /*04e0*/  IMAD.IADD R22, R3.reuse, 0x1, R22 ;  /* 0x0000000103167824 */ /* 0x040fe200078e0216 */
[C---:B------:R-:W-:Y:S01]  /*04f0*/  IADD3 R23, PT, PT, R3.reuse, R23, RZ ;  /* 0x0000001703177210 */ /* 0x040fe20007ffe0ff */
[C---:B------:R-:W-:Y:S01]  /*0500*/  IMAD.IADD R24, R3.reuse, 0x1, R24 ;  /* 0x0000000103187824 */ /* 0x040fe200078e0218 */
[C---:B------:R-:W-:Y:S01]  /*0510*/  IADD3 R25, PT, PT, R3.reuse, R25, RZ ;  /* 0x0000001903197210 */ /* 0x040fe20007ffe0ff */
[C---:B------:R-:W-:Y:S01]  /*0520*/  IMAD.IADD R26, R3.reuse, 0x1, R26 ;  /* 0x00000001031a7824 */ /* 0x040fe200078e021a */
[C---:B------:R-:W-:Y:S01]  /*0530*/  IADD3 R27, PT, PT, R3.reuse, R27, RZ ;  /* 0x0000001b031b7210 */ /* 0x040fe20007ffe0ff */
[C---:B------:R-:W-:Y:S01]  /*0540*/  IMAD.WIDE.U32 R12, R3.reuse, 0x4, R12 ;  /* 0x00000004030c7825 */ /* 0x040fe200078e000c */
[----:B------:R-:W-:-:S03]  /*0550*/  IADD3 R28, PT, PT, R3, R28, RZ ;  /* 0x0000001c031c7210 */ /* 0x000fc60007ffe0ff */
[----:B--2---:R-:W-:Y:S02]  /*0560*/  IMAD R29, R20, R21, R29 ;  /* 0x00000015141d7224 */ /* 0x004fe400078e021d */
[----:B------:R-:W-:Y:S05]  /*0570*/  @P0 BRA `(.L_x_18) ;  /* 0xfffffffc00480947 */ /* 0x000fea000383ffff */
[----:B------:R-:W-:-:S07]  /*0580*/  IMAD.MOV.U32 R11, RZ, RZ, R5 ;  /* 0x000000ffff0b7224 */ /* 0x000fce00078e0005 */
.L_x_17:
[----:B------:R-:W-:-:S13]  /*0590*/  ISETP.NE.AND P0, PT, R6, RZ, PT ;  /* 0x000000ff0600720c */ /* 0x000fda0003f05270 */
[----:B------:R-:W-:Y:S05]  /*05a0*/  @!P0 BRA `(.L_x_19) ;  /* 0x00000004001c8947 */ /* 0x000fea0003800000 */
[----:B------:R-:W-:Y:S02]  /*05b0*/  IADD3 R12, PT, PT, R6, -0x1, RZ ;  /* 0xffffffff060c7810 */ /* 0x000fe40007ffe0ff */
[----:B------:R-:W-:Y:S02]  /*05c0*/  ISETP.NE.AND P0, PT, R7, RZ, PT ;  /* 0x000000ff0700720c */ /* 0x000fe40003f05270 */
[----:B------:R-:W-:-:S13]  /*05d0*/  ISETP.GE.U32.AND P1, PT, R12, 0x3, PT ;  /* 0x000000030c00780c */ /* 0x000fda0003f26070 */
[----:B------:R-:W-:Y:S05]  /*05e0*/  @!P1 BRA `(.L_x_20) ;  /* 0x00000000007c9947 */ /* 0x000fea0003800000 */
[----:B------:R-:W0:Y:S01]  /*05f0*/  LDC R24, c[0x0][0x3a4] ;  /* 0x0000e900ff187b82 */ /* 0x000e220000000800 */
[----:B------:R-:W1:Y:S01]  /*0600*/  LDCU.64 UR8, c[0x0][0x380] ;  /* 0x00007000ff0877ac */ /* 0x000e620008000a00 */
[CC--:B------:R-:W-:Y:S02]  /*0610*/  IADD3 R17, PT, PT, R2.reuse, R11.reuse, RZ ;  /* 0x0000000b02117210 */ /* 0x0c0fe40007ffe0ff */
[----:B------:R-:W-:-:S04]  /*0620*/  IADD3 R13, P1, PT, R2, R11, RZ ;  /* 0x0000000b020d7210 */ /* 0x000fc80007f3e0ff */
[----:B------:R-:W2:Y:S01]  /*0630*/  LDC.64 R20, c[0x0][0x380] ;  /* 0x0000e000ff147b82 */ /* 0x000ea20000000a00 */
[----:B------:R-:W-:-:S07]  /*0640*/  IADD3.X R22, PT, PT, RZ, RZ, RZ, P1, !PT ;  /* 0x000000ffff167210 */ /* 0x000fce0000ffe4ff */
[----:B------:R-:W3:Y:S01]  /*0650*/  LDC.64 R14, c[0x0][0x388] ;  /* 0x0000e200ff0e7b82 */ /* 0x000ee20000000a00 */
[----:B-1----:R-:W-:-:S04]  /*0660*/  LEA R12, P1, R13, UR8, 0x2 ;  /* 0x000000080d0c7c11 */ /* 0x002fc8000f8210ff */
[----:B------:R-:W-:Y:S01]  /*0670*/  LEA.HI.X R13, R13, UR9, R22, 0x2, P1 ;  /* 0x000000090d0d7c11 */ /* 0x000fe200088f1416 */
[----:B0-----:R-:W-:-:S04]  /*0680*/  IMAD R19, R11, R24, R9 ;  /* 0x000000180b137224 */ /* 0x001fc800078e0209 */
[----:B------:R-:W-:Y:S02]  /*0690*/  IMAD.IADD R25, R19, 0x1, R24 ;  /* 0x0000000113197824 */ /* 0x000fe400078e0218 */
[----:B--2---:R-:W-:-:S06]  /*06a0*/  IMAD.WIDE.U32 R20, R17, 0x4, R20 ;  /* 0x0000000411147825 */ /* 0x004fcc00078e0014 */
[----:B------:R-:W2:Y:S01]  /*06b0*/  LDG.E R20, desc[UR6][R20.64] ;  /* 0x0000000614147981 */ /* 0x000ea2000c1e1900 */
[----:B---3--:R-:W-:-:S04]  /*06c0*/  IMAD.WIDE.U32 R18, R19, 0x4, R14 ;  /* 0x0000000413127825 */ /* 0x008fc800078e000e */
[C-C-:B------:R-:W-:Y:S01]  /*06d0*/  IMAD.WIDE.U32 R16, R25.reuse, 0x4, R14.reuse ;  /* 0x0000000419107825 */ /* 0x140fe200078e000e */
[----:B------:R-:W-:Y:S01]  /*06e0*/  IADD3 R25, PT, PT, R25, R24, RZ ;  /* 0x0000001819197210 */ /* 0x000fe20007ffe0ff */
[----:B------:R-:W2:Y:S04]  /*06f0*/  LDG.E R18, desc[UR6][R18.64] ;  /* 0x0000000612127981 */ /* 0x000ea8000c1e1900 */
[C---:B------:R-:W-:Y:S01]  /*0700*/  IMAD.WIDE.U32 R22, R25.reuse, 0x4, R14 ;  /* 0x0000000419167825 */ /* 0x040fe200078e000e */
[----:B------:R-:W3:Y:S03]  /*0710*/  LDG.E R16, desc[UR6][R16.64] ;  /* 0x0000000610107981 */ /* 0x000ee6000c1e1900 */
[----:B------:R-:W-:-:S02]  /*0720*/  IMAD.IADD R27, R25, 0x1, R24 ;  /* 0x00000001191b7824 */ /* 0x000fc400078e0218 */
[----:B------:R-:W3:Y:S02]  /*0730*/  LDG.E R25, desc[UR6][R12.64+0x4] ;  /* 0x000004060c197981 */ /* 0x000ee4000c1e1900 */
[----:B------:R-:W-:Y:S02]  /*0740*/  IMAD.WIDE.U32 R14, R27, 0x4, R14 ;  /* 0x000000041b0e7825 */ /* 0x000fe400078e000e */
        /* <DEDUP_REMOVED lines=9> */
.L_x_20:
[----:B------:R-:W-:Y:S05]  /*07e0*/  @!P0 BRA `(.L_x_19) ;  /* 0x00000000008c8947 */ /* 0x000fea0003800000 */
[----:B------:R-:W-:Y:S01]  /*07f0*/  ISETP.NE.AND P0, PT, R7, 0x1, PT ;  /* 0x000000010700780c */ /* 0x000fe20003f05270 */
[----:B------:R-:W-:-:S12]  /*0800*/  ULOP3.LUT UP0, URZ, UR4, 0x1, URZ, 0xc0, !UPT ;  /* 0x0000000104ff7892 */ /* 0x000fd8000f80c0ff */
[----:B------:R-:W-:Y:S05]  /*0810*/  @!P0 BRA `(.L_x_21) ;  /* 0x0000000000548947 */ /* 0x000fea0003800000 */
[----:B------:R-:W0:Y:S01]  /*0820*/  LDC R16, c[0x0][0x3a4] ;  /* 0x0000e900ff107b82 */ /* 0x000e220000000800 */
[----:B------:R-:W1:Y:S01]  /*0830*/  LDCU.64 UR4, c[0x0][0x380] ;  /* 0x00007000ff0477ac */ /* 0x000e620008000a00 */
[CC--:B------:R-:W-:Y:S02]  /*0840*/  IADD3 R15, PT, PT, R2.reuse, R11.reuse, RZ ;  /* 0x0000000b020f7210 */ /* 0x0c0fe40007ffe0ff */
[----:B------:R-:W-:-:S04]  /*0850*/  IADD3 R20, P0, PT, R2, R11, RZ ;  /* 0x0000000b02147210 */ /* 0x000fc80007f1e0ff */
[----:B------:R-:W2:Y:S08]  /*0860*/  LDC.64 R18, c[0x0][0x380] ;  /* 0x0000e000ff127b82 */ /* 0x000eb00000000a00 */
[----:B------:R-:W3:Y:S01]  /*0870*/  LDC.64 R12, c[0x0][0x388] ;  /* 0x0000e200ff0c7b82 */ /* 0x000ee20000000a00 */
[----:B0-----:R-:W-:-:S05]  /*0880*/  IMAD R17, R11, R16, R9 ;  /* 0x000000100b117224 */ /* 0x001fca00078e0209 */
[----:B------:R-:W-:Y:S01]  /*0890*/  IADD3 R21, PT, PT, R17, R16, RZ ;  /* 0x0000001011157210 */ /* 0x000fe20007ffe0ff */
[----:B--2---:R-:W-:-:S04]  /*08a0*/  IMAD.WIDE.U32 R18, R15, 0x4, R18 ;  /* 0x000000040f127825 */ /* 0x004fc800078e0012 */
[----:B------:R-:W-:Y:S01]  /*08b0*/  IMAD.X R15, RZ, RZ, RZ, P0 ;  /* 0x000000ffff0f7224 */ /* 0x000fe200000e06ff */
[C---:B-1----:R-:W-:Y:S01]  /*08c0*/  LEA R14, P0, R20.reuse, UR4, 0x2 ;  /* 0x00000004140e7c11 */ /* 0x042fe2000f8010ff */
[----:B------:R-:W2:Y:S01]  /*08d0*/  LDG.E R18, desc[UR6][R18.64] ;  /* 0x0000000612127981 */ /* 0x000ea2000c1e1900 */
[----:B---3--:R-:W-:Y:S02]  /*08e0*/  IMAD.WIDE.U32 R16, R17, 0x4, R12 ;  /* 0x0000000411107825 */ /* 0x008fe400078e000c */
[----:B------:R-:W-:Y:S02]  /*08f0*/  LEA.HI.X R15, R20, UR5, R15, 0x2, P0 ;  /* 0x00000005140f7c11 */ /* 0x000fe400080f140f */
[----:B------:R-:W-:Y:S02]  /*0900*/  IMAD.WIDE.U32 R12, R21, 0x4, R12 ;  /* 0x00000004150c7825 */ /* 0x000fe400078e000c */
[----:B------:R-:W2:Y:S04]  /*0910*/  LDG.E R16, desc[UR6][R16.64] ;  /* 0x0000000610107981 */ /* 0x000ea8000c1e1900 */
[----:B------:R-:W3:Y:S04]  /*0920*/  LDG.E R14, desc[UR6][R14.64+0x4] ;  /* 0x000004060e0e7981 */ /* 0x000ee8000c1e1900 */
[----:B------:R-:W3:Y:S01]  /*0930*/  LDG.E R12, desc[UR6][R12.64] ;  /* 0x000000060c0c7981 */ /* 0x000ee2000c1e1900 */
[----:B------:R-:W-:Y:S01]  /*0940*/  IADD3 R11, PT, PT, R11, 0x2, RZ ;  /* 0x000000020b0b7810 */ /* 0x000fe20007ffe0ff */
[----:B--2---:R-:W-:-:S04]  /*0950*/  IMAD R29, R18, R16, R29 ;  /* 0x00000010121d7224 */ /* 0x004fc800078e021d */
[----:B---3--:R-:W-:-:S07]  /*0960*/  IMAD R29, R14, R12, R29 ;  /* 0x0000000c0e1d7224 */ /* 0x008fce00078e021d */
.L_x_21:
[----:B------:R-:W-:Y:S05]  /*0970*/  BRA.U !UP0, `(.L_x_19) ;  /* 0x0000000108287547 */ /* 0x000fea000b800000 */
[----:B------:R-:W0:Y:S01]  /*0980*/  LDC.64 R14, c[0x0][0x380] ;  /* 0x0000e000ff0e7b82 */ /* 0x000e220000000a00 */
[----:B------:R-:W1:Y:S01]  /*0990*/  LDCU UR4, c[0x0][0x3a4] ;  /* 0x00007480ff0477ac */ /* 0x000e620008000800 */
[----:B------:R-:W-:-:S06]  /*09a0*/  IMAD.IADD R17, R2, 0x1, R11 ;  /* 0x0000000102117824 */ /* 0x000fcc00078e020b */
[----:B------:R-:W2:Y:S01]  /*09b0*/  LDC.64 R12, c[0x0][0x388] ;  /* 0x0000e200ff0c7b82 */ /* 0x000ea20000000a00 */
[----:B-1----:R-:W-:Y:S02]  /*09c0*/  IMAD R11, R11, UR4, R9 ;  /* 0x000000040b0b7c24 */ /* 0x002fe4000f8e0209 */
[----:B0-----:R-:W-:-:S06]  /*09d0*/  IMAD.WIDE.U32 R14, R17, 0x4, R14 ;  /* 0x00000004110e7825 */ /* 0x001fcc00078e000e */
[----:B------:R-:W3:Y:S01]  /*09e0*/  LDG.E R14, desc[UR6][R14.64] ;  /* 0x000000060e0e7981 */ /* 0x000ee2000c1e1900 */
[----:B--2---:R-:W-:-:S06]  /*09f0*/  IMAD.WIDE.U32 R12, R11, 0x4, R12 ;  /* 0x000000040b0c7825 */ /* 0x004fcc00078e000c */
[----:B------:R-:W3:Y:S02]  /*0a00*/  LDG.E R12, desc[UR6][R12.64] ;  /* 0x000000060c0c7981 */ /* 0x000ee4000c1e1900 */
[----:B---3--:R-:W-:-:S07]  /*0a10*/  IMAD R29, R14, R12, R29 ;  /* 0x0000000c0e1d7224 */ /* 0x008fce00078e021d */
.L_x_19:
[----:B------:R-:W0:Y:S01]  /*0a20*/  LDCU UR4, c[0x0][0x3a4] ;  /* 0x00007480ff0477ac */ /* 0x000e220008000800 */
[----:B------:R-:W1:Y:S01]  /*0a30*/  LDC.64 R12, c[0x0][0x390] ;  /* 0x0000e400ff0c7b82 */ /* 0x000e620000000a00 */
[----:B------:R-:W-:Y:S02]  /*0a40*/  IADD3 R11, PT, PT, R0, R9, RZ ;  /* 0x00000009000b7210 */ /* 0x000fe40007ffe0ff */
[----:B------:R-:W-:-:S04]  /*0a50*/  IADD3 R9, PT, PT, R9, 0x1, RZ ;  /* 0x0000000109097810 */ /* 0x000fc80007ffe0ff */
[----:B0-----:R-:W-:Y:S01]  /*0a60*/  ISETP.NE.AND P0, PT, R9, UR4, PT ;  /* 0x0000000409007c0c */ /* 0x001fe2000bf05270 */
[----:B-1----:R-:W-:-:S05]  /*0a70*/  IMAD.WIDE.U32 R12, R11, 0x4, R12 ;  /* 0x000000040b0c7825 */ /* 0x002fca00078e000c */
[----:B------:R0:W-:Y:S07]  /*0a80*/  STG.E desc[UR6][R12.64], R29 ;  /* 0x0000001d0c007986 */ /* 0x0001ee000c101906 */
[----:B------:R-:W-:Y:S05]  /*0a90*/  @!P0 EXIT ;  /* 0x000000000000894d */ /* 0x000fea0003800000 */
[----:B------:R-:W-:Y:S05]  /*0aa0*/  BRA `(.L_x_22) ;  /* 0xfffffff400b07947 */ /* 0x000fea000383ffff */
.L_x_16:
[C---:B------:R-:W-:Y:S01]  /*0ab0*/  ISETP.GE.U32.AND P1, PT, R3.reuse, 0x8, PT ;  /* 0x000000080300780c */ /* 0x040fe20003f26070 */
[----:B------:R-:W-:Y:S01]  /*0ac0*/  IMAD.MOV.U32 R5, RZ, RZ, RZ ;  /* 0x000000ffff057224 */ /* 0x000fe200078e00ff */
[----:B------:R-:W-:-:S04]  /*0ad0*/  LOP3.LUT R2, R3, 0x7, RZ, 0xc0, !PT ;  /* 0x0000000703027812 */ /* 0x000fc800078ec0ff */
[----:B------:R-:W-:-:S07]  /*0ae0*/  ISETP.NE.AND P0, PT, R2, RZ, PT ;  /* 0x000000ff0200720c */ /* 0x000fce0003f05270 */
[----:B------:R-:W-:Y:S06]  /*0af0*/  @!P1 BRA `(.L_x_23) ;  /* 0x0000000000409947 */ /* 0x000fec0003800000 */
[----:B------:R-:W0:Y:S01]  /*0b00*/  LDC.64 R8, c[0x0][0x390] ;  /* 0x0000e400ff087b82 */ /* 0x000e220000000a00 */
[----:B------:R-:W-:Y:S01]  /*0b10*/  LOP3.LUT R5, R3, 0x7ffffff8, RZ, 0xc0, !PT ;  /* 0x7ffffff803057812 */ /* 0x000fe200078ec0ff */
[----:B------:R-:W-:-:S06]  /*0b20*/  UMOV UR4, URZ ;  /* 0x000000ff00047c82 */ /* 0x000fcc0008000000 */
.L_x_24:
[----:B-1----:R-:W-:Y:S01]  /*0b30*/  IADD3 R7, PT, PT, R0, UR4, RZ ;  /* 0x0000000400077c10 */ /* 0x002fe2000fffe0ff */
[----:B------:R-:W-:-:S04]  /*0b40*/  UIADD3 UR4, UPT, UPT, UR4, 0x8, URZ ;  /* 0x0000000804047890 */ /* 0x000fc8000fffe0ff */
[----:B0-----:R-:W-:Y:S02]  /*0b50*/  IMAD.WIDE.U32 R6, R7, 0x4, R8 ;  /* 0x0000000407067825 */ /* 0x001fe400078e0008 */
[----:B------:R-:W-:-:S03]  /*0b60*/  ISETP.NE.AND P1, PT, R5, UR4, PT ;  /* 0x0000000405007c0c */ /* 0x000fc6000bf25270 */
[----:B------:R1:W-:Y:S04]  /*0b70*/  STG.E desc[UR6][R6.64], RZ ;  /* 0x000000ff06007986 */ /* 0x0003e8000c101906 */
[----:B------:R1:W-:Y:S04]  /*0b80*/  STG.E desc[UR6][R6.64+0x4], RZ ;  /* 0x000004ff06007986 */ /* 0x0003e8000c101906 */
[----:B------:R1:W-:Y:S04]  /*0b90*/  STG.E desc[UR6][R6.64+0x8], RZ ;  /* 0x000008ff06007986 */ /* 0x0003e8000c101906 */
[----:B------:R1:W-:Y:S04]  /*0ba0*/  STG.E desc[UR6][R6.64+0xc], RZ ;  /* 0x00000cff06007986 */ /* 0x0003e8000c101906 */
[----:B------:R1:W-:Y:S04]  /*0bb0*/  STG.E desc[UR6][R6.64+0x10], RZ ;  /* 0x000010ff06007986 */ /* 0x0003e8000c101906 */
[----:B------:R1:W-:Y:S04]  /*0bc0*/  STG.E desc[UR6][R6.64+0x14], RZ ;  /* 0x000014ff06007986 */ /* 0x0003e8000c101906 */
[----:B------:R1:W-:Y:S04]  /*0bd0*/  STG.E desc[UR6][R6.64+0x18], RZ ;  /* 0x000018ff06007986 */ /* 0x0003e8000c101906 */
[----:B------:R1:W-:Y:S01]  /*0be0*/  STG.E desc[UR6][R6.64+0x1c], RZ ;  /* 0x00001cff06007986 */ /* 0x0003e2000c101906 */
[----:B------:R-:W-:Y:S05]  /*0bf0*/  @P1 BRA `(.L_x_24) ;  /* 0xfffffffc00cc1947 */ /* 0x000fea000383ffff */
.L_x_23:
[----:B------:R-:W-:Y:S05]  /*0c00*/  @!P0 EXIT ;  /* 0x000000000000894d */ /* 0x000fea0003800000 */
[----:B------:R-:W-:Y:S02]  /*0c10*/  ISETP.GE.U32.AND P1, PT, R2, 0x4, PT ;  /* 0x000000040200780c */ /* 0x000fe40003f26070 */
[----:B------:R-:W-:-:S04]  /*0c20*/  LOP3.LUT R4, R3, 0x3, RZ, 0xc0, !PT ;  /* 0x0000000303047812 */ /* 0x000fc800078ec0ff */
[----:B------:R-:W-:-:S07]  /*0c30*/  ISETP.NE.AND P0, PT, R4, RZ, PT ;  /* 0x000000ff0400720c */ /* 0x000fce0003f05270 */
[----:B------:R-:W-:Y:S06]  /*0c40*/  @!P1 BRA `(.L_x_25) ;  /* 0x0000000000349947 */ /* 0x000fec0003800000 */
[----:B-1----:R-:W0:Y:S01]  /*0c50*/  LDC.64 R6, c[0x0][0x390] ;  /* 0x0000e400ff067b82 */ /* 0x002e220000000a00 */
[----:B------:R-:W1:Y:S01]  /*0c60*/  LDCU.64 UR4, c[0x0][0x390] ;  /* 0x00007200ff0477ac */ /* 0x000e620008000a00 */
[CC--:B------:R-:W-:Y:S02]  /*0c70*/  IADD3 R2, P1, PT, R0.reuse, R5.reuse, RZ ;  /* 0x0000000500027210 */ /* 0x0c0fe40007f3e0ff */
[----:B------:R-:W-:Y:S02]  /*0c80*/  IADD3 R9, PT, PT, R0, R5, RZ ;  /* 0x0000000500097210 */ /* 0x000fe40007ffe0ff */
[----:B------:R-:W-:Y:S01]  /*0c90*/  IADD3 R5, PT, PT, R5, 0x4, RZ ;  /* 0x0000000405057810 */ /* 0x000fe20007ffe0ff */
[----:B------:R-:W-:Y:S01]  /*0ca0*/  IMAD.X R11, RZ, RZ, RZ, P1 ;  /* 0x000000ffff0b7224 */ /* 0x000fe200008e06ff */
[----:B-1----:R-:W-:Y:S01]  /*0cb0*/  LEA R8, P1, R2, UR4, 0x2 ;  /* 0x0000000402087c11 */ /* 0x002fe2000f8210ff */
[----:B0-----:R-:W-:-:S03]  /*0cc0*/  IMAD.WIDE.U32 R6, R9, 0x4, R6 ;  /* 0x0000000409067825 */ /* 0x001fc600078e0006 */
[----:B------:R-:W-:Y:S02]  /*0cd0*/  LEA.HI.X R9, R2, UR5, R11, 0x2, P1 ;  /* 0x0000000502097c11 */ /* 0x000fe400088f140b */
[----:B------:R0:W-:Y:S04]  /*0ce0*/  STG.E desc[UR6][R6.64], RZ ;  /* 0x000000ff06007986 */ /* 0x0001e8000c101906 */
[----:B------:R0:W-:Y:S04]  /*0cf0*/  STG.E desc[UR6][R8.64+0x4], RZ ;  /* 0x000004ff08007986 */ /* 0x0001e8000c101906 */
[----:B------:R0:W-:Y:S04]  /*0d00*/  STG.E desc[UR6][R8.64+0x8], RZ ;  /* 0x000008ff08007986 */ /* 0x0001e8000c101906 */
[----:B------:R0:W-:Y:S02]  /*0d10*/  STG.E desc[UR6][R8.64+0xc], RZ ;  /* 0x00000cff08007986 */ /* 0x0001e4000c101906 */
.L_x_25:
[----:B------:R-:W-:Y:S05]  /*0d20*/  @!P0 EXIT ;  /* 0x000000000000894d */ /* 0x000fea0003800000 */
[----:B------:R-:W-:Y:S02]  /*0d30*/  ISETP.NE.AND P1, PT, R4, 0x1, PT ;  /* 0x000000010400780c */ /* 0x000fe40003f25270 */
[----:B------:R-:W-:-:S04]  /*0d40*/  LOP3.LUT R3, R3, 0x1, RZ, 0xc0, !PT ;  /* 0x0000000103037812 */ /* 0x000fc800078ec0ff */
[----:B------:R-:W-:-:S07]  /*0d50*/  ISETP.NE.U32.AND P0, PT, R3, 0x1, PT ;  /* 0x000000010300780c */ /* 0x000fce0003f05070 */
[----:B------:R-:W-:Y:S06]  /*0d60*/  @!P1 BRA `(.L_x_26) ;  /* 0x00000000002c9947 */ /* 0x000fec0003800000 */
[----:B------:R-:W2:Y:S01]  /*0d70*/  LDC.64 R2, c[0x0][0x390] ;  /* 0x0000e400ff027b82 */ /* 0x000ea20000000a00 */
[----:B------:R-:W3:Y:S01]  /*0d80*/  LDCU.64 UR4, c[0x0][0x390] ;  /* 0x00007200ff0477ac */ /* 0x000ee20008000a00 */
[CC--:B------:R-:W-:Y:S02]  /*0d90*/  IADD3 R4, P1, PT, R0.reuse, R5.reuse, RZ ;  /* 0x0000000500047210 */ /* 0x0c0fe40007f3e0ff */
[----:B01----:R-:W-:Y:S02]  /*0da0*/  IADD3 R7, PT, PT, R0, R5, RZ ;  /* 0x0000000500077210 */ /* 0x003fe40007ffe0ff */
[----:B------:R-:W-:Y:S01]  /*0db0*/  IADD3 R5, PT, PT, R5, 0x2, RZ ;  /* 0x0000000205057810 */ /* 0x000fe20007ffe0ff */
[----:B------:R-:W-:Y:S01]  /*0dc0*/  IMAD.X R9, RZ, RZ, RZ, P1 ;  /* 0x000000ffff097224 */ /* 0x000fe200008e06ff */
[----:B---3--:R-:W-:Y:S01]  /*0dd0*/  LEA R6, P1, R4, UR4, 0x2 ;  /* 0x0000000404067c11 */ /* 0x008fe2000f8210ff */
[----:B--2---:R-:W-:-:S03]  /*0de0*/  IMAD.WIDE.U32 R2, R7, 0x4, R2 ;  /* 0x0000000407027825 */ /* 0x004fc600078e0002 */
[----:B------:R-:W-:Y:S02]  /*0df0*/  LEA.HI.X R7, R4, UR5, R9, 0x2, P1 ;  /* 0x0000000504077c11 */ /* 0x000fe400088f1409 */
[----:B------:R2:W-:Y:S04]  /*0e00*/  STG.E desc[UR6][R2.64], RZ ;  /* 0x000000ff02007986 */ /* 0x0005e8000c101906 */
[----:B------:R2:W-:Y:S03]  /*0e10*/  STG.E desc[UR6][R6.64+0x4], RZ ;  /* 0x000004ff06007986 */ /* 0x0005e6000c101906 */
.L_x_26:
[----:B------:R-:W-:Y:S05]  /*0e20*/  @P0 EXIT ;  /* 0x000000000000094d */ /* 0x000fea0003800000 */
[----:B--2---:R-:W2:Y:S01]  /*0e30*/  LDC.64 R2, c[0x0][0x390] ;  /* 0x0000e400ff027b82 */ /* 0x004ea20000000a00 */
[----:B------:R-:W-:-:S05]  /*0e40*/  IADD3 R5, PT, PT, R0, R5, RZ ;  /* 0x0000000500057210 */ /* 0x000fca0007ffe0ff */
[----:B--2---:R-:W-:-:S05]  /*0e50*/  IMAD.WIDE.U32 R2, R5, 0x4, R2 ;  /* 0x0000000405027825 */ /* 0x004fca00078e0002 */
[----:B------:R-:W-:Y:S01]  /*0e60*/  STG.E desc[UR6][R2.64], RZ ;  /* 0x000000ff02007986 */ /* 0x000fe2000c101906 */
[----:B------:R-:W-:Y:S05]  /*0e70*/  EXIT ;  /* 0x000000000000794d */ /* 0x000fea0003800000 */
.L_x_27:
        /* <DEDUP_REMOVED lines=16> */
.L_x_30:


//--------------------- .nv.shared.reserved.0     --------------------------
	.section	.nv.shared.reserved.0,"aw",@nobits
	.weak		__nv_reservedSMEM_offset_0_alias
	.size		__nv_reservedSMEM_offset_0_alias, 0, 64
	.other		__nv_reservedSMEM_offset_0_alias,@"STO_CUDA_RESERVED_SHARED STV_DEFAULT"
__nv_reservedSMEM_offset_0_alias:
	.zero		0
	.zero		64


//--------------------- .nv.constant0._Z14matMultElementPiS_S_iiii --------------------------
	.section	.nv.constant0._Z14matMultElementPiS_S_iiii,"a",@progbits
	.sectionflags	@""
	.align	4
.nv.constant0._Z14matMultElementPiS_S_iiii:
	.zero		936


//--------------------- .nv.constant0._Z10matMultColPiS_S_iiii --------------------------
	.section	.nv.constant0._Z10matMultColPiS_S_iiii,"a",@progbits
	.sectionflags	@""
	.align	4
.nv.constant0._Z10matMultColPiS_S_iiii:
	.zero		936


//--------------------- .nv.constant0._Z10matMultRowPiS_S_iiii --------------------------
	.section	.nv.constant0._Z10matMultRowPiS_S_iiii,"a",@progbits
	.sectionflags	@""
	.align	4
.nv.constant0._Z10matMultRowPiS_S_iiii:
	.zero		936


//--------------------- SYMBOLS --------------------------

	.type		.nv.reservedSmem.offset0,@object
	.size		.nv.reservedSmem.offset0,0x4
